// auto-generated by cutlass_sweep.gemm — config: {"arch": "sm_90", "cluster_m": 2, "cluster_n": 1, "dtype": "bf16", "dtype_b": "bf16", "layout": "nt", "stages": 0, "tile_k": 32, "tile_m": 64, "tile_n": 256}
#include "cutlass/cutlass.h"
#include "cutlass/gemm/collective/collective_builder.hpp"
#include "cutlass/gemm/device/gemm_universal_adapter.h"
#include "cutlass/gemm/kernel/gemm_universal.hpp"
#include "cutlass/epilogue/collective/collective_builder.hpp"

using ElemA = cutlass::bfloat16_t;
using ElemB = cutlass::bfloat16_t;
using ElemCD = cutlass::bfloat16_t;
using Acc  = float;
using TileShape    = cute::Shape<cute::_64, cute::_256, cute::_32>;
using ClusterShape = cute::Shape<cute::_2, cute::_1, cute::_1>;

using CollectiveEpilogue = typename cutlass::epilogue::collective::CollectiveBuilder<
    cutlass::arch::Sm90, cutlass::arch::OpClassTensorOp,
    TileShape, ClusterShape,
    cutlass::epilogue::collective::EpilogueTileAuto,
    Acc, Acc,
    ElemCD, cutlass::layout::RowMajor, 128 / cutlass::sizeof_bits<ElemCD>::value,
    ElemCD, cutlass::layout::RowMajor, 128 / cutlass::sizeof_bits<ElemCD>::value,
    cutlass::epilogue::collective::EpilogueScheduleAuto
  >::CollectiveOp;

using CollectiveMainloop = typename cutlass::gemm::collective::CollectiveBuilder<
    cutlass::arch::Sm90, cutlass::arch::OpClassTensorOp,
    ElemA, cutlass::layout::RowMajor, 128 / cutlass::sizeof_bits<ElemA>::value,
    ElemB, cutlass::layout::ColumnMajor, 128 / cutlass::sizeof_bits<ElemB>::value,
    Acc,
    TileShape, ClusterShape,
    cutlass::gemm::collective::StageCountAutoCarveout<static_cast<int>(sizeof(typename CollectiveEpilogue::SharedStorage))>,
    cutlass::gemm::collective::KernelScheduleAuto
  >::CollectiveOp;

using GemmKernel = cutlass::gemm::kernel::GemmUniversal<
    cute::Shape<int,int,int,int>,
    CollectiveMainloop,
    CollectiveEpilogue
>;
using Gemm = cutlass::gemm::device::GemmUniversalAdapter<GemmKernel>;

// Force the device kernel symbol into the cubin without needing a host main.
auto* _anchor = &cutlass::device_kernel<GemmKernel>;


// ===== COMPILED SASS (sm_90a) =====

	.target	sm_90a

	.elftype	@"ET_EXEC"


//--------------------- .note.nv.tkinfo           --------------------------
	.section	.note.nv.tkinfo,"",@"SHT_NOTE"
	.sectionflags	@"SHF_NOTE_NV_TKINFO"
	.tkinfo
        /*0018*/ 	.word	0x00000002
        /*0030*/ 	.string	""
        /*0030*/ 	.string	"ptxas"
        /*0030*/ 	.string	"Cuda compilation tools, release 13.0, V13.0.88"
        /*0030*/ 	.string	"Build cuda_13.0.r13.0/compiler.36424714_0"
        /*0030*/ 	.string	"-arch sm_90a -m 64 "



//--------------------- .note.nv.cuinfo           --------------------------
	.section	.note.nv.cuinfo,"",@"SHT_NOTE"
	.sectionflags	@"SHF_NOTE_NV_CUINFO"
        /*0018*/ 	.short	0x0002
        /*001a*/ 	.short	0x005a
        /*001c*/ 	.short	0x0082
	.zero		2


//--------------------- .nv.info                  --------------------------
	.section	.nv.info,"",@"SHT_CUDA_INFO"
	.align	4


	//----- nvinfo : EIATTR_REGCOUNT
	.align		4
        /*0000*/ 	.byte	0x04, 0x2f
        /*0002*/ 	.short	(.L_15 - .L_14)
	.align		4
.L_14:
        /*0004*/ 	.word	index@(_ZN7cutlass13device_kernelINS_4gemm6kernel13GemmUniversalIN4cute5tupleIJiiiiEEENS1_10collective13CollectiveMmaINS1_34MainloopSm90TmaGmmaWarpSpecializedILi11ENS5_IJNS4_1CILi2EEENSA_ILi1EEESC_EEENS1_32KernelTmaWarpSpecializedPingpongEEENS5_IJNSA_ILi64EEENSA_ILi256EEENSA_ILi32EEEEEENS_10bfloat16_tENS5_IJlSC_lEEESK_SL_NS4_8TiledMMAINS4_8MMA_AtomIJNS4_4SM904GMMA28MMA_64x256x16_F32BF16BF16_SSILNSP_5MajorE0ELSR_0ELNSP_7ScaleInE1ELSS_1EEEEEENS4_6LayoutINS5_IJSC_SC_SC_EEENS5_IJNSA_ILi0EEESX_SX_EEEEENS5_IJNS4_10UnderscoreES10_S10_EEEEENS4_13SM90_TMA_LOADENS4_14ComposedLayoutINS4_7SwizzleILi2ELi4ELi3EEENS4_18smem_ptr_flag_bitsILi16EEENSV_INS5_IJNSA_ILi8EEESI_EEENS5_IJSI_SC_EEEEEEEvNS4_8identityENS4_23SM90_TMA_LOAD_MULTICASTES1D_vS1E_EENS_8epilogue10collective6detail29Sm90TmaWarpSpecializedAdapterINS1I_15DefaultEpilogueISK_SL_SL_NS1H_6thread17LinearCombinationISK_Li1EffLNS1M_9ScaleType4KindE0ELNS_15FloatRoundStyleE2ESK_EENS1_15EpilogueDefaultEEEEEvvEEEEvNT_6ParamsE)
        /*0008*/ 	.word	0x000000a8


	//----- nvinfo : EIATTR_FRAME_SIZE
	.align		4
.L_15:
        /*000c*/ 	.byte	0x04, 0x11
        /*000e*/ 	.short	(.L_17 - .L_16)
	.align		4
.L_16:
        /*0010*/ 	.word	index@(_ZN7cutlass13device_kernelINS_4gemm6kernel13GemmUniversalIN4cute5tupleIJiiiiEEENS1_10collective13CollectiveMmaINS1_34MainloopSm90TmaGmmaWarpSpecializedILi11ENS5_IJNS4_1CILi2EEENSA_ILi1EEESC_EEENS1_32KernelTmaWarpSpecializedPingpongEEENS5_IJNSA_ILi64EEENSA_ILi256EEENSA_ILi32EEEEEENS_10bfloat16_tENS5_IJlSC_lEEESK_SL_NS4_8TiledMMAINS4_8MMA_AtomIJNS4_4SM904GMMA28MMA_64x256x16_F32BF16BF16_SSILNSP_5MajorE0ELSR_0ELNSP_7ScaleInE1ELSS_1EEEEEENS4_6LayoutINS5_IJSC_SC_SC_EEENS5_IJNSA_ILi0EEESX_SX_EEEEENS5_IJNS4_10UnderscoreES10_S10_EEEEENS4_13SM90_TMA_LOADENS4_14ComposedLayoutINS4_7SwizzleILi2ELi4ELi3EEENS4_18smem_ptr_flag_bitsILi16EEENSV_INS5_IJNSA_ILi8EEESI_EEENS5_IJSI_SC_EEEEEEEvNS4_8identityENS4_23SM90_TMA_LOAD_MULTICASTES1D_vS1E_EENS_8epilogue10collective6detail29Sm90TmaWarpSpecializedAdapterINS1I_15DefaultEpilogueISK_SL_SL_NS1H_6thread17LinearCombinationISK_Li1EffLNS1M_9ScaleType4KindE0ELNS_15FloatRoundStyleE2ESK_EENS1_15EpilogueDefaultEEEEEvvEEEEvNT_6ParamsE)
        /*0014*/ 	.word	0x00000008


	//----- nvinfo : EIATTR_MIN_STACK_SIZE
	.align		4
.L_17:
        /*0018*/ 	.byte	0x04, 0x12
        /*001a*/ 	.short	(.L_19 - .L_18)
	.align		4
.L_18:
        /*001c*/ 	.word	index@(_ZN7cutlass13device_kernelINS_4gemm6kernel13GemmUniversalIN4cute5tupleIJiiiiEEENS1_10collective13CollectiveMmaINS1_34MainloopSm90TmaGmmaWarpSpecializedILi11ENS5_IJNS4_1CILi2EEENSA_ILi1EEESC_EEENS1_32KernelTmaWarpSpecializedPingpongEEENS5_IJNSA_ILi64EEENSA_ILi256EEENSA_ILi32EEEEEENS_10bfloat16_tENS5_IJlSC_lEEESK_SL_NS4_8TiledMMAINS4_8MMA_AtomIJNS4_4SM904GMMA28MMA_64x256x16_F32BF16BF16_SSILNSP_5MajorE0ELSR_0ELNSP_7ScaleInE1ELSS_1EEEEEENS4_6LayoutINS5_IJSC_SC_SC_EEENS5_IJNSA_ILi0EEESX_SX_EEEEENS5_IJNS4_10UnderscoreES10_S10_EEEEENS4_13SM90_TMA_LOADENS4_14ComposedLayoutINS4_7SwizzleILi2ELi4ELi3EEENS4_18smem_ptr_flag_bitsILi16EEENSV_INS5_IJNSA_ILi8EEESI_EEENS5_IJSI_SC_EEEEEEEvNS4_8identityENS4_23SM90_TMA_LOAD_MULTICASTES1D_vS1E_EENS_8epilogue10collective6detail29Sm90TmaWarpSpecializedAdapterINS1I_15DefaultEpilogueISK_SL_SL_NS1H_6thread17LinearCombinationISK_Li1EffLNS1M_9ScaleType4KindE0ELNS_15FloatRoundStyleE2ESK_EENS1_15EpilogueDefaultEEEEEvvEEEEvNT_6ParamsE)
        /*0020*/ 	.word	0x00000008
.L_19:


//--------------------- .nv.compat                --------------------------
	.section	.nv.compat,"",@"SHT_CUDA_COMPAT_INFO"
	.align	4
        /*0000*/ 	.byte	0x02, 0x09, 0x01, 0x00, 0x02, 0x02, 0x04, 0x00, 0x02, 0x05, 0x05, 0x00, 0x03, 0x07, 0x01, 0x01
        /*0010*/ 	.byte	0x02, 0x03, 0x01, 0x00, 0x02, 0x06, 0x01, 0x00, 0x04, 0x0b, 0x08, 0x00, 0x00, 0x00, 0x00, 0x00
        /*0020*/ 	.byte	0x00, 0x00, 0x00, 0x00


//--------------------- .nv.info._ZN7cutlass13device_kernelINS_4gemm6kernel13GemmUniversalIN4cute5tupleIJiiiiEEENS1_10collective13CollectiveMmaINS1_34MainloopSm90TmaGmmaWarpSpecializedILi11ENS5_IJNS4_1CILi2EEENSA_ILi1EEESC_EEENS1_32KernelTmaWarpSpecializedPingpongEEENS5_IJNSA_ILi64EEENSA_ILi256EEENSA_ILi32EEEEEENS_10bfloat16_tENS5_IJlSC_lEEESK_SL_NS4_8TiledMMAINS4_8MMA_AtomIJNS4_4SM904GMMA28MMA_64x256x16_F32BF16BF16_SSILNSP_5MajorE0ELSR_0ELNSP_7ScaleInE1ELSS_1EEEEEENS4_6LayoutINS5_IJSC_SC_SC_EEENS5_IJNSA_ILi0EEESX_SX_EEEEENS5_IJNS4_10UnderscoreES10_S10_EEEEENS4_13SM90_TMA_LOADENS4_14ComposedLayoutINS4_7SwizzleILi2ELi4ELi3EEENS4_18smem_ptr_flag_bitsILi16EEENSV_INS5_IJNSA_ILi8EEESI_EEENS5_IJSI_SC_EEEEEEEvNS4_8identityENS4_23SM90_TMA_LOAD_MULTICASTES1D_vS1E_EENS_8epilogue10collective6detail29Sm90TmaWarpSpecializedAdapterINS1I_15DefaultEpilogueISK_SL_SL_NS1H_6thread17LinearCombinationISK_Li1EffLNS1M_9ScaleType4KindE0ELNS_15FloatRoundStyleE2ESK_EENS1_15EpilogueDefaultEEEEEvvEEEEvNT_6ParamsE --------------------------
	.section	.nv.info._ZN7cutlass13device_kernelINS_4gemm6kernel13GemmUniversalIN4cute5tupleIJiiiiEEENS1_10collective13CollectiveMmaINS1_34MainloopSm90TmaGmmaWarpSpecializedILi11ENS5_IJNS4_1CILi2EEENSA_ILi1EEESC_EEENS1_32KernelTmaWarpSpecializedPingpongEEENS5_IJNSA_ILi64EEENSA_ILi256EEENSA_ILi32EEEEEENS_10bfloat16_tENS5_IJlSC_lEEESK_SL_NS4_8TiledMMAINS4_8MMA_AtomIJNS4_4SM904GMMA28MMA_64x256x16_F32BF16BF16_SSILNSP_5MajorE0ELSR_0ELNSP_7ScaleInE1ELSS_1EEEEEENS4_6LayoutINS5_IJSC_SC_SC_EEENS5_IJNSA_ILi0EEESX_SX_EEEEENS5_IJNS4_10UnderscoreES10_S10_EEEEENS4_13SM90_TMA_LOADENS4_14ComposedLayoutINS4_7SwizzleILi2ELi4ELi3EEENS4_18smem_ptr_flag_bitsILi16EEENSV_INS5_IJNSA_ILi8EEESI_EEENS5_IJSI_SC_EEEEEEEvNS4_8identityENS4_23SM90_TMA_LOAD_MULTICASTES1D_vS1E_EENS_8epilogue10collective6detail29Sm90TmaWarpSpecializedAdapterINS1I_15DefaultEpilogueISK_SL_SL_NS1H_6thread17LinearCombinationISK_Li1EffLNS1M_9ScaleType4KindE0ELNS_15FloatRoundStyleE2ESK_EENS1_15EpilogueDefaultEEEEEvvEEEEvNT_6ParamsE,"",@"SHT_CUDA_INFO"
	.sectionflags	@""
	.align	4


	//----- nvinfo : EIATTR_CUDA_API_VERSION
	.align		4
        /*0000*/ 	.byte	0x04, 0x37
        /*0002*/ 	.short	(.L_21 - .L_20)
.L_20:
        /*0004*/ 	.word	0x00000082


	//----- nvinfo : EIATTR_KPARAM_INFO
	.align		4
.L_21:
        /*0008*/ 	.byte	0x04, 0x17
        /*000a*/ 	.short	(.L_23 - .L_22)
.L_22:
        /*000c*/ 	.word	0x00000000
        /*0010*/ 	.short	0x0000
        /*0012*/ 	.short	0x0070
        /*0014*/ 	.byte	0x00, 0xf0, 0x01, 0x10


	//----- nvinfo : EIATTR_SPARSE_MMA_MASK
	.align		4
.L_23:
        /*0018*/ 	.byte	0x03, 0x50
        /*001a*/ 	.short	0x0000


	//----- nvinfo : EIATTR_MAXREG_COUNT
	.align		4
        /*001c*/ 	.byte	0x03, 0x1b
        /*001e*/ 	.short	0x00a8


	//----- nvinfo : EIATTR_NUM_BARRIERS
	.align		4
        /*0020*/ 	.byte	0x02, 0x4c
        /*0022*/ 	.byte	0x01
	.zero		1


	//----- nvinfo : EIATTR_EXTERNS
	.align		4
        /*0024*/ 	.byte	0x04, 0x0f
        /*0026*/ 	.short	(.L_25 - .L_24)


	//   ....[0]....
	.align		4
.L_24:
        /*0028*/ 	.word	index@(__assertfail)


	//----- nvinfo : EIATTR_ANNOTATIONS
	.align		4
.L_25:
        /*002c*/ 	.byte	0x04, 0x55
        /*002e*/ 	.short	(.L_27 - .L_26)


	//   ....[0]....
.L_26:
        /*0030*/ 	.word	0x00000001
        /*0034*/ 	.byte	0xc0, 0x0e, 0x00, 0x00, 0x01, 0x00, 0x00, 0x00, 0x20, 0x9e, 0x00, 0x00, 0x01, 0x00, 0x00, 0x00
        /*0044*/ 	.byte	0xa0, 0xaa, 0x00, 0x00


	//----- nvinfo : EIATTR_MERCURY_ISA_VERSION
	.align		4
.L_27:
        /*0048*/ 	.byte	0x03, 0x5f
        /*004a*/ 	.short	0x0101


	//----- nvinfo : EIATTR_INT_WARP_WIDE_INSTR_OFFSETS
	.align		4
        /*004c*/ 	.byte	0x04, 0x31
        /*004e*/ 	.short	(.L_29 - .L_28)


	//   ....[0]....
.L_28:
        /*0050*/ 	.word	0x00000640


	//   ....[1]....
        /*0054*/ 	.word	0x00000670


	//   ....[2]....
        /*0058*/ 	.word	0x000006b0


	//   ....[3]....
        /*005c*/ 	.word	0x000007e0


	//   ....[4]....
        /*0060*/ 	.word	0x000007f0


	//   ....[5]....
        /*0064*/ 	.word	0x00000800


	//   ....[6]....
        /*0068*/ 	.word	0x000008a0


	//   ....[7]....
        /*006c*/ 	.word	0x000008e0


	//   ....[8]....
        /*0070*/ 	.word	0x00001f50


	//----- nvinfo : EIATTR_COOP_GROUP_MASK_REGIDS
	.align		4
.L_29:
        /*0074*/ 	.byte	0x04, 0x29
        /*0076*/ 	.short	(.L_31 - .L_30)


	//   ....[0]....
.L_30:
        /*0078*/ 	.word	0xffffffff


	//   ....[1]....
        /*007c*/ 	.word	0xffffffff


	//   ....[2]....
        /*0080*/ 	.word	0xffffffff


	//   ....[3]....
        /*0084*/ 	.word	0xffffffff


	//   ....[4]....
        /*0088*/ 	.word	0xffffffff


	//   ....[5]....
        /*008c*/ 	.word	0xffffffff


	//   ....[6]....
        /*0090*/ 	.word	0xffffffff


	//----- nvinfo : EIATTR_COOP_GROUP_INSTR_OFFSETS
	.align		4
.L_31:
        /*0094*/ 	.byte	0x04, 0x28
        /*0096*/ 	.short	(.L_33 - .L_32)


	//   ....[0]....
.L_32:
        /*0098*/ 	.word	0x00000070


	//   ....[1]....
        /*009c*/ 	.word	0x00000080


	//   ....[2]....
        /*00a0*/ 	.word	0x00000140


	//   ....[3]....
        /*00a4*/ 	.word	0x00000400


	//   ....[4]....
        /*00a8*/ 	.word	0x00000440


	//   ....[5]....
        /*00ac*/ 	.word	0x00000820


	//   ....[6]....
        /*00b0*/ 	.word	0x00000a60


	//----- nvinfo : EIATTR_REG_RECONFIG
	.align		4
.L_33:
        /*00b4*/ 	.byte	0x01, 0x54
	.zero		2


	//----- nvinfo : EIATTR_SYSCALL_OFFSETS
	.align		4
        /*00b8*/ 	.byte	0x04, 0x46
        /*00ba*/ 	.short	(.L_35 - .L_34)


	//   ....[0]....
.L_34:
        /*00bc*/ 	.word	0x000018f0


	//----- nvinfo : EIATTR_MBARRIER_INSTR_OFFSETS
	.align		4
.L_35:
        /*00c0*/ 	.byte	0x04, 0x39
        /*00c2*/ 	.short	(.L_37 - .L_36)


	//   ....[0]....
.L_36:
        /*00c4*/ 	.word	0x00000280
        /*00c8*/ 	.word	0x000000ff
        /*00cc*/ 	.word	0x00000000
        /*00d0*/ 	.short	0x0100
        /*00d2*/ 	.byte	0x08
	.zero		1


	//   ....[1]....
        /*00d4*/ 	.word	0x00000290
        /*00d8*/ 	.word	0x000000ff
        /*00dc*/ 	.word	0x00000058
        /*00e0*/ 	.short	0x0100
        /*00e2*/ 	.byte	0x08
	.zero		1


	//   ....[2]....
        /*00e4*/ 	.word	0x000002a0
        /*00e8*/ 	.word	0x000000ff
        /*00ec*/ 	.word	0x00000008
        /*00f0*/ 	.short	0x0100
        /*00f2*/ 	.byte	0x08
	.zero		1


	//   ....[3]....
        /*00f4*/ 	.word	0x000002b0
        /*00f8*/ 	.word	0x000000ff
        /*00fc*/ 	.word	0x00000060
        /*0100*/ 	.short	0x0100
        /*0102*/ 	.byte	0x08
	.zero		1


	//   ....[4]....
        /*0104*/ 	.word	0x000002c0
        /*0108*/ 	.word	0x000000ff
        /*010c*/ 	.word	0x00000010
        /*0110*/ 	.short	0x0100
        /*0112*/ 	.byte	0x08
	.zero		1


	//   ....[5]....
        /*0114*/ 	.word	0x000002d0
        /*0118*/ 	.word	0x000000ff
        /*011c*/ 	.word	0x00000068
        /*0120*/ 	.short	0x0100
        /*0122*/ 	.byte	0x08
	.zero		1


	//   ....[6]....
        /*0124*/ 	.word	0x000002e0
        /*0128*/ 	.word	0x000000ff
        /*012c*/ 	.word	0x00000018
        /*0130*/ 	.short	0x0100
        /*0132*/ 	.byte	0x08
	.zero		1


	//   ....[7]....
        /*0134*/ 	.word	0x000002f0
        /*0138*/ 	.word	0x000000ff
        /*013c*/ 	.word	0x00000070
        /*0140*/ 	.short	0x0100
        /*0142*/ 	.byte	0x08
	.zero		1


	//   ....[8]....
        /*0144*/ 	.word	0x00000300
        /*0148*/ 	.word	0x000000ff
        /*014c*/ 	.word	0x00000020
        /*0150*/ 	.short	0x0100
        /*0152*/ 	.byte	0x08
	.zero		1


	//   ....[9]....
        /*0154*/ 	.word	0x00000310
        /*0158*/ 	.word	0x000000ff
        /*015c*/ 	.word	0x00000078
        /*0160*/ 	.short	0x0100
        /*0162*/ 	.byte	0x08
	.zero		1


	//   ....[10]....
        /*0164*/ 	.word	0x00000320
        /*0168*/ 	.word	0x000000ff
        /*016c*/ 	.word	0x00000028
        /*0170*/ 	.short	0x0100
        /*0172*/ 	.byte	0x08
	.zero		1


	//   ....[11]....
        /*0174*/ 	.word	0x00000330
        /*0178*/ 	.word	0x000000ff
        /*017c*/ 	.word	0x00000080
        /*0180*/ 	.short	0x0100
        /*0182*/ 	.byte	0x08
	.zero		1


	//   ....[12]....
        /*0184*/ 	.word	0x00000340
        /*0188*/ 	.word	0x000000ff
        /*018c*/ 	.word	0x00000030
        /*0190*/ 	.short	0x0100
        /*0192*/ 	.byte	0x08
	.zero		1


	//   ....[13]....
        /*0194*/ 	.word	0x00000350
        /*0198*/ 	.word	0x000000ff
        /*019c*/ 	.word	0x00000088
        /*01a0*/ 	.short	0x0100
        /*01a2*/ 	.byte	0x08
	.zero		1


	//   ....[14]....
        /*01a4*/ 	.word	0x00000360
        /*01a8*/ 	.word	0x000000ff
        /*01ac*/ 	.word	0x00000038
        /*01b0*/ 	.short	0x0100
        /*01b2*/ 	.byte	0x08
	.zero		1


	//   ....[15]....
        /*01b4*/ 	.word	0x00000370
        /*01b8*/ 	.word	0x000000ff
        /*01bc*/ 	.word	0x00000090
        /*01c0*/ 	.short	0x0100
        /*01c2*/ 	.byte	0x08
	.zero		1


	//   ....[16]....
        /*01c4*/ 	.word	0x00000380
        /*01c8*/ 	.word	0x000000ff
        /*01cc*/ 	.word	0x00000040
        /*01d0*/ 	.short	0x0100
        /*01d2*/ 	.byte	0x08
	.zero		1


	//   ....[17]....
        /*01d4*/ 	.word	0x00000390
        /*01d8*/ 	.word	0x000000ff
        /*01dc*/ 	.word	0x00000098
        /*01e0*/ 	.short	0x0100
        /*01e2*/ 	.byte	0x08
	.zero		1


	//   ....[18]....
        /*01e4*/ 	.word	0x000003a0
        /*01e8*/ 	.word	0x000000ff
        /*01ec*/ 	.word	0x00000048
        /*01f0*/ 	.short	0x0100
        /*01f2*/ 	.byte	0x08
	.zero		1


	//   ....[19]....
        /*01f4*/ 	.word	0x000003b0
        /*01f8*/ 	.word	0x000000ff
        /*01fc*/ 	.word	0x000000a0
        /*0200*/ 	.short	0x0100
        /*0202*/ 	.byte	0x08
	.zero		1


	//   ....[20]....
        /*0204*/ 	.word	0x000003c0
        /*0208*/ 	.word	0x000000ff
        /*020c*/ 	.word	0x00000050
        /*0210*/ 	.short	0x0100
        /*0212*/ 	.byte	0x08
	.zero		1


	//   ....[21]....
        /*0214*/ 	.word	0x000003d0
        /*0218*/ 	.word	0x000000ff
        /*021c*/ 	.word	0x000000a8
        /*0220*/ 	.short	0x0100
        /*0222*/ 	.byte	0x08
	.zero		1


	//   ....[22]....
        /*0224*/ 	.word	0x00000910
        /*0228*/ 	.word	0x000000ff
        /*022c*/ 	.word	0x000000e0
        /*0230*/ 	.short	0x0100
        /*0232*/ 	.byte	0x08
	.zero		1


	//   ....[23]....
        /*0234*/ 	.word	0x000009a0
        /*0238*/ 	.word	0x000000ff
        /*023c*/ 	.word	0x000000e8
        /*0240*/ 	.short	0x0100
        /*0242*/ 	.byte	0x08
	.zero		1


	//   ....[24]....
        /*0244*/ 	.word	0x000009e0
        /*0248*/ 	.word	0x000000ff
        /*024c*/ 	.word	0x000000c0
        /*0250*/ 	.short	0x0100
        /*0252*/ 	.byte	0x09
	.zero		1


	//   ....[25]....
        /*0254*/ 	.word	0x000009f0
        /*0258*/ 	.word	0x000000ff
        /*025c*/ 	.word	0x000000c8
        /*0260*/ 	.short	0x0100
        /*0262*/ 	.byte	0x09
	.zero		1


	//   ....[26]....
        /*0264*/ 	.word	0x00000a00
        /*0268*/ 	.word	0x000000ff
        /*026c*/ 	.word	0x000000d0
        /*0270*/ 	.short	0x0100
        /*0272*/ 	.byte	0x09
	.zero		1


	//   ....[27]....
        /*0274*/ 	.word	0x00000a10
        /*0278*/ 	.word	0x000000ff
        /*027c*/ 	.word	0x000000d8
        /*0280*/ 	.short	0x0100
        /*0282*/ 	.byte	0x09
	.zero		1


	//   ....[28]....
        /*0284*/ 	.word	0x000017d0
        /*0288*/ 	.word	0x0000009f
        /*028c*/ 	.word	0x00000000
        /*0290*/ 	.short	0x010a
        /*0292*/ 	.byte	0x2a
	.zero		1


	//   ....[29]....
        /*0294*/ 	.word	0x00001970
        /*0298*/ 	.word	0x00000003
        /*029c*/ 	.word	0x00000000
        /*02a0*/ 	.short	0x010a
        /*02a2*/ 	.byte	0x3f
	.zero		1


	//   ....[30]....
        /*02a4*/ 	.word	0x000019d0
        /*02a8*/ 	.word	0x00000003
        /*02ac*/ 	.word	0x00000000
        /*02b0*/ 	.short	0x010a
        /*02b2*/ 	.byte	0x3f
	.zero		1


	//   ....[31]....
        /*02b4*/ 	.word	0x00001c40
        /*02b8*/ 	.word	0x000000ff
        /*02bc*/ 	.word	0x00000000
        /*02c0*/ 	.short	0x010a
        /*02c2*/ 	.byte	0x04
	.zero		1


	//   ....[32]....
        /*02c4*/ 	.word	0x00001c80
        /*02c8*/ 	.word	0x000000ff
        /*02cc*/ 	.word	0x00000000
        /*02d0*/ 	.short	0x010a
        /*02d2*/ 	.byte	0x04
	.zero		1


	//   ....[33]....
        /*02d4*/ 	.word	0x00001df0
        /*02d8*/ 	.word	0x00000005
        /*02dc*/ 	.word	0x00000000
        /*02e0*/ 	.short	0x0101
        /*02e2*/ 	.byte	0x3f
	.zero		1


	//   ....[34]....
        /*02e4*/ 	.word	0x00001ef0
        /*02e8*/ 	.word	0x000000a0
        /*02ec*/ 	.word	0x00000000
        /*02f0*/ 	.short	0x0101
        /*02f2*/ 	.byte	0x2d
	.zero		1


	//   ....[35]....
        /*02f4*/ 	.word	0x00001ff0
        /*02f8*/ 	.word	0x00000003
        /*02fc*/ 	.word	0x00000000
        /*0300*/ 	.short	0x0101
        /*0302*/ 	.byte	0x3f
	.zero		1


	//   ....[36]....
        /*0304*/ 	.word	0x000020b0
        /*0308*/ 	.word	0x0000009f
        /*030c*/ 	.word	0x00000010
        /*0310*/ 	.short	0x010a
        /*0312*/ 	.byte	0x2a
	.zero		1


	//   ....[37]....
        /*0314*/ 	.word	0x00009e40
        /*0318*/ 	.word	0x000000a2
        /*031c*/ 	.word	0x00000000
        /*0320*/ 	.short	0x0101
        /*0322*/ 	.byte	0x2d
	.zero		1


	//   ....[38]....
        /*0324*/ 	.word	0x0000a7f0
        /*0328*/ 	.word	0x0000000c
        /*032c*/ 	.word	0x00000058
        /*0330*/ 	.short	0x010a
        /*0332*/ 	.byte	0x3f
	.zero		1


	//   ....[39]....
        /*0334*/ 	.word	0x0000abb0
        /*0338*/ 	.word	0x00000004
        /*033c*/ 	.word	0x000000e8
        /*0340*/ 	.short	0x0101
        /*0342*/ 	.byte	0x3f
	.zero		1


	//   ....[40]....
        /*0344*/ 	.word	0x0000b340
        /*0348*/ 	.word	0x00000007
        /*034c*/ 	.word	0x00000000
        /*0350*/ 	.short	0x010a
        /*0352*/ 	.byte	0x3f
	.zero		1


	//   ....[41]....
        /*0354*/ 	.word	0x0000b3c0
        /*0358*/ 	.word	0x00000009
        /*035c*/ 	.word	0x00000000
        /*0360*/ 	.short	0x010a
        /*0362*/ 	.byte	0x3f
	.zero		1


	//   ....[42]....
        /*0364*/ 	.word	0x0000b450
        /*0368*/ 	.word	0x00000006
        /*036c*/ 	.word	0x00000000
        /*0370*/ 	.short	0x010a
        /*0372*/ 	.byte	0x3f
	.zero		1


	//   ....[43]....
        /*0374*/ 	.word	0x0000b4e0
        /*0378*/ 	.word	0x00000009
        /*037c*/ 	.word	0x00000000
        /*0380*/ 	.short	0x010a
        /*0382*/ 	.byte	0x3f
	.zero		1


	//   ....[44]....
        /*0384*/ 	.word	0x0000b570
        /*0388*/ 	.word	0x00000006
        /*038c*/ 	.word	0x00000000
        /*0390*/ 	.short	0x010a
        /*0392*/ 	.byte	0x3f
	.zero		1


	//   ....[45]....
        /*0394*/ 	.word	0x0000b600
        /*0398*/ 	.word	0x00000009
        /*039c*/ 	.word	0x00000000
        /*03a0*/ 	.short	0x010a
        /*03a2*/ 	.byte	0x3f
	.zero		1


	//   ....[46]....
        /*03a4*/ 	.word	0x0000b690
        /*03a8*/ 	.word	0x00000006
        /*03ac*/ 	.word	0x00000000
        /*03b0*/ 	.short	0x010a
        /*03b2*/ 	.byte	0x3f
	.zero		1


	//   ....[47]....
        /*03b4*/ 	.word	0x0000b720
        /*03b8*/ 	.word	0x00000009
        /*03bc*/ 	.word	0x00000000
        /*03c0*/ 	.short	0x010a
        /*03c2*/ 	.byte	0x3f
	.zero		1


	//   ....[48]....
        /*03c4*/ 	.word	0x0000b7b0
        /*03c8*/ 	.word	0x00000006
        /*03cc*/ 	.word	0x00000000
        /*03d0*/ 	.short	0x010a
        /*03d2*/ 	.byte	0x3f
	.zero		1


	//   ....[49]....
        /*03d4*/ 	.word	0x0000b840
        /*03d8*/ 	.word	0x00000009
        /*03dc*/ 	.word	0x00000000
        /*03e0*/ 	.short	0x010a
        /*03e2*/ 	.byte	0x3f
	.zero		1


	//   ....[50]....
        /*03e4*/ 	.word	0x0000b8d0
        /*03e8*/ 	.word	0x00000003
        /*03ec*/ 	.word	0x00000000
        /*03f0*/ 	.short	0x010a
        /*03f2*/ 	.byte	0x3f
	.zero		1


	//   ....[51]....
        /*03f4*/ 	.word	0x0000b930
        /*03f8*/ 	.word	0x000000a1
        /*03fc*/ 	.word	0x00000000
        /*0400*/ 	.short	0x010a
        /*0402*/ 	.byte	0x3f
	.zero		1


	//   ....[52]....
        /*0404*/ 	.word	0x0000b980
        /*0408*/ 	.word	0x00000003
        /*040c*/ 	.word	0x00000000
        /*0410*/ 	.short	0x010a
        /*0412*/ 	.byte	0x3f
	.zero		1


	//   ....[53]....
        /*0414*/ 	.word	0x0000b9e0
        /*0418*/ 	.word	0x00000005
        /*041c*/ 	.word	0x00000000
        /*0420*/ 	.short	0x010a
        /*0422*/ 	.byte	0x3f
	.zero		1


	//   ....[54]....
        /*0424*/ 	.word	0x0000ba30
        /*0428*/ 	.word	0x000000a1
        /*042c*/ 	.word	0x00000010
        /*0430*/ 	.short	0x010a
        /*0432*/ 	.byte	0x3f
	.zero		1


	//   ....[55]....
        /*0434*/ 	.word	0x0000bb00
        /*0438*/ 	.word	0x0000000c
        /*043c*/ 	.word	0x00000058
        /*0440*/ 	.short	0x010a
        /*0442*/ 	.byte	0x3f
	.zero		1


	//   ....[56]....
        /*0444*/ 	.word	0x0000bbd0
        /*0448*/ 	.word	0x00000007
        /*044c*/ 	.word	0x00000000
        /*0450*/ 	.short	0x010a
        /*0452*/ 	.byte	0x3f
	.zero		1


	//   ....[57]....
        /*0454*/ 	.word	0x0000bc20
        /*0458*/ 	.word	0x00000009
        /*045c*/ 	.word	0x00000000
        /*0460*/ 	.short	0x010a
        /*0462*/ 	.byte	0x3f
	.zero		1


	//   ....[58]....
        /*0464*/ 	.word	0x0000bc70
        /*0468*/ 	.word	0x00000006
        /*046c*/ 	.word	0x00000000
        /*0470*/ 	.short	0x010a
        /*0472*/ 	.byte	0x3f
	.zero		1


	//   ....[59]....
        /*0474*/ 	.word	0x0000bcc0
        /*0478*/ 	.word	0x00000009
        /*047c*/ 	.word	0x00000000
        /*0480*/ 	.short	0x010a
        /*0482*/ 	.byte	0x3f
	.zero		1


	//   ....[60]....
        /*0484*/ 	.word	0x0000bd10
        /*0488*/ 	.word	0x00000006
        /*048c*/ 	.word	0x00000000
        /*0490*/ 	.short	0x010a
        /*0492*/ 	.byte	0x3f
	.zero		1


	//   ....[61]....
        /*0494*/ 	.word	0x0000bd60
        /*0498*/ 	.word	0x00000009
        /*049c*/ 	.word	0x00000000
        /*04a0*/ 	.short	0x010a
        /*04a2*/ 	.byte	0x3f
	.zero		1


	//   ....[62]....
        /*04a4*/ 	.word	0x0000bdb0
        /*04a8*/ 	.word	0x00000006
        /*04ac*/ 	.word	0x00000000
        /*04b0*/ 	.short	0x010a
        /*04b2*/ 	.byte	0x3f
	.zero		1


	//   ....[63]....
        /*04b4*/ 	.word	0x0000be00
        /*04b8*/ 	.word	0x00000009
        /*04bc*/ 	.word	0x00000000
        /*04c0*/ 	.short	0x010a
        /*04c2*/ 	.byte	0x3f
	.zero		1


	//   ....[64]....
        /*04c4*/ 	.word	0x0000be50
        /*04c8*/ 	.word	0x00000006
        /*04cc*/ 	.word	0x00000000
        /*04d0*/ 	.short	0x010a
        /*04d2*/ 	.byte	0x3f
	.zero		1


	//   ....[65]....
        /*04d4*/ 	.word	0x0000bea0
        /*04d8*/ 	.word	0x00000009
        /*04dc*/ 	.word	0x00000000
        /*04e0*/ 	.short	0x010a
        /*04e2*/ 	.byte	0x3f
	.zero		1


	//----- nvinfo : EIATTR_NUM_MBARRIERS
	.align		4
.L_37:
        /*04e4*/ 	.byte	0x03, 0x38
        /*04e6*/ 	.short	0x001c


	//----- nvinfo : EIATTR_EXIT_INSTR_OFFSETS
	.align		4
        /*04e8*/ 	.byte	0x04, 0x1c
        /*04ea*/ 	.short	(.L_39 - .L_38)


	//   ....[0]....
.L_38:
        /*04ec*/ 	.word	0x00001500


	//   ....[1]....
        /*04f0*/ 	.word	0x00001560


	//   ....[2]....
        /*04f4*/ 	.word	0x0000a4d0


	//   ....[3]....
        /*04f8*/ 	.word	0x0000a500


	//   ....[4]....
        /*04fc*/ 	.word	0x0000b920


	//----- nvinfo : EIATTR_MAX_THREADS
	.align		4
.L_39:
        /*0500*/ 	.byte	0x04, 0x05
        /*0502*/ 	.short	(.L_41 - .L_40)
.L_40:
        /*0504*/ 	.word	0x00000180
        /*0508*/ 	.word	0x00000001
        /*050c*/ 	.word	0x00000001


	//----- nvinfo : EIATTR_CRS_STACK_SIZE
	.align		4
.L_41:
        /*0510*/ 	.byte	0x04, 0x1e
        /*0512*/ 	.short	(.L_43 - .L_42)
.L_42:
        /*0514*/ 	.word	0x00000000


	//----- nvinfo : EIATTR_CBANK_PARAM_SIZE
	.align		4
.L_43:
        /*0518*/ 	.byte	0x03, 0x19
        /*051a*/ 	.short	0x0470


	//----- nvinfo : EIATTR_PARAM_CBANK
	.align		4
        /*051c*/ 	.byte	0x04, 0x0a
        /*051e*/ 	.short	(.L_45 - .L_44)
	.align		4
.L_44:
        /*0520*/ 	.word	index@(.nv.constant0._ZN7cutlass13device_kernelINS_4gemm6kernel13GemmUniversalIN4cute5tupleIJiiiiEEENS1_10collective13CollectiveMmaINS1_34MainloopSm90TmaGmmaWarpSpecializedILi11ENS5_IJNS4_1CILi2EEENSA_ILi1EEESC_EEENS1_32KernelTmaWarpSpecializedPingpongEEENS5_IJNSA_ILi64EEENSA_ILi256EEENSA_ILi32EEEEEENS_10bfloat16_tENS5_IJlSC_lEEESK_SL_NS4_8TiledMMAINS4_8MMA_AtomIJNS4_4SM904GMMA28MMA_64x256x16_F32BF16BF16_SSILNSP_5MajorE0ELSR_0ELNSP_7ScaleInE1ELSS_1EEEEEENS4_6LayoutINS5_IJSC_SC_SC_EEENS5_IJNSA_ILi0EEESX_SX_EEEEENS5_IJNS4_10UnderscoreES10_S10_EEEEENS4_13SM90_TMA_LOADENS4_14ComposedLayoutINS4_7SwizzleILi2ELi4ELi3EEENS4_18smem_ptr_flag_bitsILi16EEENSV_INS5_IJNSA_ILi8EEESI_EEENS5_IJSI_SC_EEEEEEEvNS4_8identityENS4_23SM90_TMA_LOAD_MULTICASTES1D_vS1E_EENS_8epilogue10collective6detail29Sm90TmaWarpSpecializedAdapterINS1I_15DefaultEpilogueISK_SL_SL_NS1H_6thread17LinearCombinationISK_Li1EffLNS1M_9ScaleType4KindE0ELNS_15FloatRoundStyleE2ESK_EENS1_15EpilogueDefaultEEEEEvvEEEEvNT_6ParamsE)
        /*0524*/ 	.short	0x0210
        /*0526*/ 	.short	0x0470


	//----- nvinfo : EIATTR_SW_WAR
	.align		4
.L_45:
        /*0528*/ 	.byte	0x04, 0x36
        /*052a*/ 	.short	(.L_47 - .L_46)
.L_46:
        /*052c*/ 	.word	0x00000008
.L_47:


//--------------------- .nv.callgraph             --------------------------
	.section	.nv.callgraph,"",@"SHT_CUDA_CALLGRAPH"
	.align	4
	.sectionentsize	8
	.align		4
        /*0000*/ 	.word	0x00000000
	.align		4
        /*0004*/ 	.word	0xffffffff
	.align		4
        /*0008*/ 	.word	index@(_ZN7cutlass13device_kernelINS_4gemm6kernel13GemmUniversalIN4cute5tupleIJiiiiEEENS1_10collective13CollectiveMmaINS1_34MainloopSm90TmaGmmaWarpSpecializedILi11ENS5_IJNS4_1CILi2EEENSA_ILi1EEESC_EEENS1_32KernelTmaWarpSpecializedPingpongEEENS5_IJNSA_ILi64EEENSA_ILi256EEENSA_ILi32EEEEEENS_10bfloat16_tENS5_IJlSC_lEEESK_SL_NS4_8TiledMMAINS4_8MMA_AtomIJNS4_4SM904GMMA28MMA_64x256x16_F32BF16BF16_SSILNSP_5MajorE0ELSR_0ELNSP_7ScaleInE1ELSS_1EEEEEENS4_6LayoutINS5_IJSC_SC_SC_EEENS5_IJNSA_ILi0EEESX_SX_EEEEENS5_IJNS4_10UnderscoreES10_S10_EEEEENS4_13SM90_TMA_LOADENS4_14ComposedLayoutINS4_7SwizzleILi2ELi4ELi3EEENS4_18smem_ptr_flag_bitsILi16EEENSV_INS5_IJNSA_ILi8EEESI_EEENS5_IJSI_SC_EEEEEEEvNS4_8identityENS4_23SM90_TMA_LOAD_MULTICASTES1D_vS1E_EENS_8epilogue10collective6detail29Sm90TmaWarpSpecializedAdapterINS1I_15DefaultEpilogueISK_SL_SL_NS1H_6thread17LinearCombinationISK_Li1EffLNS1M_9ScaleType4KindE0ELNS_15FloatRoundStyleE2ESK_EENS1_15EpilogueDefaultEEEEEvvEEEEvNT_6ParamsE)
	.align		4
        /*000c*/ 	.word	index@(__assertfail)
	.align		4
        /*0010*/ 	.word	0x00000000
	.align		4
        /*0014*/ 	.word	0xfffffffe
	.align		4
        /*0018*/ 	.word	0x00000000
	.align		4
        /*001c*/ 	.word	0xfffffffd
	.align		4
        /*0020*/ 	.word	0x00000000
	.align		4
        /*0024*/ 	.word	0xfffffffc


//--------------------- .nv.constant4             --------------------------
	.section	.nv.constant4,"a",@progbits
	.align	8
	.align		8
.nv.constant4:
        /*0000*/ 	.dword	__assertfail
	.align		8
        /*0008*/ 	.dword	__unnamed_1
	.align		8
        /*0010*/ 	.dword	_ZN40_INTERNAL_a2b23d6b_4_k_cu_cfe267b5_245194cuda3std3__45__cpo5beginE
	.align		8
        /*0018*/ 	.dword	_ZN40_INTERNAL_a2b23d6b_4_k_cu_cfe267b5_245194cuda3std3__45__cpo3endE
	.align		8
        /*0020*/ 	.dword	_ZN40_INTERNAL_a2b23d6b_4_k_cu_cfe267b5_245194cuda3std3__45__cpo6cbeginE
	.align		8
        /*0028*/ 	.dword	_ZN40_INTERNAL_a2b23d6b_4_k_cu_cfe267b5_245194cuda3std3__45__cpo4cendE
	.align		8
        /*0030*/ 	.dword	_ZN40_INTERNAL_a2b23d6b_4_k_cu_cfe267b5_245194cuda3std3__442_GLOBAL__N__a2b23d6b_4_k_cu_cfe267b5_245196ignoreE
	.align		8
        /*0038*/ 	.dword	_ZN40_INTERNAL_a2b23d6b_4_k_cu_cfe267b5_245194cuda3std3__419piecewise_constructE
	.align		8
        /*0040*/ 	.dword	_ZN40_INTERNAL_a2b23d6b_4_k_cu_cfe267b5_245194cuda3std3__48in_placeE
	.align		8
        /*0048*/ 	.dword	_ZN40_INTERNAL_a2b23d6b_4_k_cu_cfe267b5_245194cuda3std6ranges3__45__cpo4swapE
	.align		8
        /*0050*/ 	.dword	_ZN40_INTERNAL_a2b23d6b_4_k_cu_cfe267b5_245194cuda3std6ranges3__45__cpo9iter_moveE
	.align		8
        /*0058*/ 	.dword	_ZN40_INTERNAL_a2b23d6b_4_k_cu_cfe267b5_245194cute7productE
	.align		8
        /*0060*/ 	.dword	_ZN40_INTERNAL_a2b23d6b_4_k_cu_cfe267b5_245194cute1_E
	.align		8
        /*0068*/ 	.dword	$str$22
	.align		8
        /*0070*/ 	.dword	$str$23


//--------------------- .text._ZN7cutlass13device_kernelINS_4gemm6kernel13GemmUniversalIN4cute5tupleIJiiiiEEENS1_10collective13CollectiveMmaINS1_34MainloopSm90TmaGmmaWarpSpecializedILi11ENS5_IJNS4_1CILi2EEENSA_ILi1EEESC_EEENS1_32KernelTmaWarpSpecializedPingpongEEENS5_IJNSA_ILi64EEENSA_ILi256EEENSA_ILi32EEEEEENS_10bfloat16_tENS5_IJlSC_lEEESK_SL_NS4_8TiledMMAINS4_8MMA_AtomIJNS4_4SM904GMMA28MMA_64x256x16_F32BF16BF16_SSILNSP_5MajorE0ELSR_0ELNSP_7ScaleInE1ELSS_1EEEEEENS4_6LayoutINS5_IJSC_SC_SC_EEENS5_IJNSA_ILi0EEESX_SX_EEEEENS5_IJNS4_10UnderscoreES10_S10_EEEEENS4_13SM90_TMA_LOADENS4_14ComposedLayoutINS4_7SwizzleILi2ELi4ELi3EEENS4_18smem_ptr_flag_bitsILi16EEENSV_INS5_IJNSA_ILi8EEESI_EEENS5_IJSI_SC_EEEEEEEvNS4_8identityENS4_23SM90_TMA_LOAD_MULTICASTES1D_vS1E_EENS_8epilogue10collective6detail29Sm90TmaWarpSpecializedAdapterINS1I_15DefaultEpilogueISK_SL_SL_NS1H_6thread17LinearCombinationISK_Li1EffLNS1M_9ScaleType4KindE0ELNS_15FloatRoundStyleE2ESK_EENS1_15EpilogueDefaultEEEEEvvEEEEvNT_6ParamsE --------------------------
	.section	.text._ZN7cutlass13device_kernelINS_4gemm6kernel13GemmUniversalIN4cute5tupleIJiiiiEEENS1_10collective13CollectiveMmaINS1_34MainloopSm90TmaGmmaWarpSpecializedILi11ENS5_IJNS4_1CILi2EEENSA_ILi1EEESC_EEENS1_32KernelTmaWarpSpecializedPingpongEEENS5_IJNSA_ILi64EEENSA_ILi256EEENSA_ILi32EEEEEENS_10bfloat16_tENS5_IJlSC_lEEESK_SL_NS4_8TiledMMAINS4_8MMA_AtomIJNS4_4SM904GMMA28MMA_64x256x16_F32BF16BF16_SSILNSP_5MajorE0ELSR_0ELNSP_7ScaleInE1ELSS_1EEEEEENS4_6LayoutINS5_IJSC_SC_SC_EEENS5_IJNSA_ILi0EEESX_SX_EEEEENS5_IJNS4_10UnderscoreES10_S10_EEEEENS4_13SM90_TMA_LOADENS4_14ComposedLayoutINS4_7SwizzleILi2ELi4ELi3EEENS4_18smem_ptr_flag_bitsILi16EEENSV_INS5_IJNSA_ILi8EEESI_EEENS5_IJSI_SC_EEEEEEEvNS4_8identityENS4_23SM90_TMA_LOAD_MULTICASTES1D_vS1E_EENS_8epilogue10collective6detail29Sm90TmaWarpSpecializedAdapterINS1I_15DefaultEpilogueISK_SL_SL_NS1H_6thread17LinearCombinationISK_Li1EffLNS1M_9ScaleType4KindE0ELNS_15FloatRoundStyleE2ESK_EENS1_15EpilogueDefaultEEEEEvvEEEEvNT_6ParamsE,"ax",@progbits
	.align	128
.text._ZN7cutlass13device_kernelINS_4gemm6kernel13GemmUniversalIN4cute5tupleIJiiiiEEENS1_10collective13CollectiveMmaINS1_34MainloopSm90TmaGmmaWarpSpecializedILi11ENS5_IJNS4_1CILi2EEENSA_ILi1EEESC_EEENS1_32KernelTmaWarpSpecializedPingpongEEENS5_IJNSA_ILi64EEENSA_ILi256EEENSA_ILi32EEEEEENS_10bfloat16_tENS5_IJlSC_lEEESK_SL_NS4_8TiledMMAINS4_8MMA_AtomIJNS4_4SM904GMMA28MMA_64x256x16_F32BF16BF16_SSILNSP_5MajorE0ELSR_0ELNSP_7ScaleInE1ELSS_1EEEEEENS4_6LayoutINS5_IJSC_SC_SC_EEENS5_IJNSA_ILi0EEESX_SX_EEEEENS5_IJNS4_10UnderscoreES10_S10_EEEEENS4_13SM90_TMA_LOADENS4_14ComposedLayoutINS4_7SwizzleILi2ELi4ELi3EEENS4_18smem_ptr_flag_bitsILi16EEENSV_INS5_IJNSA_ILi8EEESI_EEENS5_IJSI_SC_EEEEEEEvNS4_8identityENS4_23SM90_TMA_LOAD_MULTICASTES1D_vS1E_EENS_8epilogue10collective6detail29Sm90TmaWarpSpecializedAdapterINS1I_15DefaultEpilogueISK_SL_SL_NS1H_6thread17LinearCombinationISK_Li1EffLNS1M_9ScaleType4KindE0ELNS_15FloatRoundStyleE2ESK_EENS1_15EpilogueDefaultEEEEEvvEEEEvNT_6ParamsE:
        .type           _ZN7cutlass13device_kernelINS_4gemm6kernel13GemmUniversalIN4cute5tupleIJiiiiEEENS1_10collective13CollectiveMmaINS1_34MainloopSm90TmaGmmaWarpSpecializedILi11ENS5_IJNS4_1CILi2EEENSA_ILi1EEESC_EEENS1_32KernelTmaWarpSpecializedPingpongEEENS5_IJNSA_ILi64EEENSA_ILi256EEENSA_ILi32EEEEEENS_10bfloat16_tENS5_IJlSC_lEEESK_SL_NS4_8TiledMMAINS4_8MMA_AtomIJNS4_4SM904GMMA28MMA_64x256x16_F32BF16BF16_SSILNSP_5MajorE0ELSR_0ELNSP_7ScaleInE1ELSS_1EEEEEENS4_6LayoutINS5_IJSC_SC_SC_EEENS5_IJNSA_ILi0EEESX_SX_EEEEENS5_IJNS4_10UnderscoreES10_S10_EEEEENS4_13SM90_TMA_LOADENS4_14ComposedLayoutINS4_7SwizzleILi2ELi4ELi3EEENS4_18smem_ptr_flag_bitsILi16EEENSV_INS5_IJNSA_ILi8EEESI_EEENS5_IJSI_SC_EEEEEEEvNS4_8identityENS4_23SM90_TMA_LOAD_MULTICASTES1D_vS1E_EENS_8epilogue10collective6detail29Sm90TmaWarpSpecializedAdapterINS1I_15DefaultEpilogueISK_SL_SL_NS1H_6thread17LinearCombinationISK_Li1EffLNS1M_9ScaleType4KindE0ELNS_15FloatRoundStyleE2ESK_EENS1_15EpilogueDefaultEEEEEvvEEEEvNT_6ParamsE,@function
        .size           _ZN7cutlass13device_kernelINS_4gemm6kernel13GemmUniversalIN4cute5tupleIJiiiiEEENS1_10collective13CollectiveMmaINS1_34MainloopSm90TmaGmmaWarpSpecializedILi11ENS5_IJNS4_1CILi2EEENSA_ILi1EEESC_EEENS1_32KernelTmaWarpSpecializedPingpongEEENS5_IJNSA_ILi64EEENSA_ILi256EEENSA_ILi32EEEEEENS_10bfloat16_tENS5_IJlSC_lEEESK_SL_NS4_8TiledMMAINS4_8MMA_AtomIJNS4_4SM904GMMA28MMA_64x256x16_F32BF16BF16_SSILNSP_5MajorE0ELSR_0ELNSP_7ScaleInE1ELSS_1EEEEEENS4_6LayoutINS5_IJSC_SC_SC_EEENS5_IJNSA_ILi0EEESX_SX_EEEEENS5_IJNS4_10UnderscoreES10_S10_EEEEENS4_13SM90_TMA_LOADENS4_14ComposedLayoutINS4_7SwizzleILi2ELi4ELi3EEENS4_18smem_ptr_flag_bitsILi16EEENSV_INS5_IJNSA_ILi8EEESI_EEENS5_IJSI_SC_EEEEEEEvNS4_8identityENS4_23SM90_TMA_LOAD_MULTICASTES1D_vS1E_EENS_8epilogue10collective6detail29Sm90TmaWarpSpecializedAdapterINS1I_15DefaultEpilogueISK_SL_SL_NS1H_6thread17LinearCombinationISK_Li1EffLNS1M_9ScaleType4KindE0ELNS_15FloatRoundStyleE2ESK_EENS1_15EpilogueDefaultEEEEEvvEEEEvNT_6ParamsE,(.L_x_344 - _ZN7cutlass13device_kernelINS_4gemm6kernel13GemmUniversalIN4cute5tupleIJiiiiEEENS1_10collective13CollectiveMmaINS1_34MainloopSm90TmaGmmaWarpSpecializedILi11ENS5_IJNS4_1CILi2EEENSA_ILi1EEESC_EEENS1_32KernelTmaWarpSpecializedPingpongEEENS5_IJNSA_ILi64EEENSA_ILi256EEENSA_ILi32EEEEEENS_10bfloat16_tENS5_IJlSC_lEEESK_SL_NS4_8TiledMMAINS4_8MMA_AtomIJNS4_4SM904GMMA28MMA_64x256x16_F32BF16BF16_SSILNSP_5MajorE0ELSR_0ELNSP_7ScaleInE1ELSS_1EEEEEENS4_6LayoutINS5_IJSC_SC_SC_EEENS5_IJNSA_ILi0EEESX_SX_EEEEENS5_IJNS4_10UnderscoreES10_S10_EEEEENS4_13SM90_TMA_LOADENS4_14ComposedLayoutINS4_7SwizzleILi2ELi4ELi3EEENS4_18smem_ptr_flag_bitsILi16EEENSV_INS5_IJNSA_ILi8EEESI_EEENS5_IJSI_SC_EEEEEEEvNS4_8identityENS4_23SM90_TMA_LOAD_MULTICASTES1D_vS1E_EENS_8epilogue10collective6detail29Sm90TmaWarpSpecializedAdapterINS1I_15DefaultEpilogueISK_SL_SL_NS1H_6thread17LinearCombinationISK_Li1EffLNS1M_9ScaleType4KindE0ELNS_15FloatRoundStyleE2ESK_EENS1_15EpilogueDefaultEEEEEvvEEEEvNT_6ParamsE)
        .other          _ZN7cutlass13device_kernelINS_4gemm6kernel13GemmUniversalIN4cute5tupleIJiiiiEEENS1_10collective13CollectiveMmaINS1_34MainloopSm90TmaGmmaWarpSpecializedILi11ENS5_IJNS4_1CILi2EEENSA_ILi1EEESC_EEENS1_32KernelTmaWarpSpecializedPingpongEEENS5_IJNSA_ILi64EEENSA_ILi256EEENSA_ILi32EEEEEENS_10bfloat16_tENS5_IJlSC_lEEESK_SL_NS4_8TiledMMAINS4_8MMA_AtomIJNS4_4SM904GMMA28MMA_64x256x16_F32BF16BF16_SSILNSP_5MajorE0ELSR_0ELNSP_7ScaleInE1ELSS_1EEEEEENS4_6LayoutINS5_IJSC_SC_SC_EEENS5_IJNSA_ILi0EEESX_SX_EEEEENS5_IJNS4_10UnderscoreES10_S10_EEEEENS4_13SM90_TMA_LOADENS4_14ComposedLayoutINS4_7SwizzleILi2ELi4ELi3EEENS4_18smem_ptr_flag_bitsILi16EEENSV_INS5_IJNSA_ILi8EEESI_EEENS5_IJSI_SC_EEEEEEEvNS4_8identityENS4_23SM90_TMA_LOAD_MULTICASTES1D_vS1E_EENS_8epilogue10collective6detail29Sm90TmaWarpSpecializedAdapterINS1I_15DefaultEpilogueISK_SL_SL_NS1H_6thread17LinearCombinationISK_Li1EffLNS1M_9ScaleType4KindE0ELNS_15FloatRoundStyleE2ESK_EENS1_15EpilogueDefaultEEEEEvvEEEEvNT_6ParamsE,@"STO_CUDA_ENTRY STV_DEFAULT"
_ZN7cutlass13device_kernelINS_4gemm6kernel13GemmUniversalIN4cute5tupleIJiiiiEEENS1_10collective13CollectiveMmaINS1_34MainloopSm90TmaGmmaWarpSpecializedILi11ENS5_IJNS4_1CILi2EEENSA_ILi1EEESC_EEENS1_32KernelTmaWarpSpecializedPingpongEEENS5_IJNSA_ILi64EEENSA_ILi256EEENSA_ILi32EEEEEENS_10bfloat16_tENS5_IJlSC_lEEESK_SL_NS4_8TiledMMAINS4_8MMA_AtomIJNS4_4SM904GMMA28MMA_64x256x16_F32BF16BF16_SSILNSP_5MajorE0ELSR_0ELNSP_7ScaleInE1ELSS_1EEEEEENS4_6LayoutINS5_IJSC_SC_SC_EEENS5_IJNSA_ILi0EEESX_SX_EEEEENS5_IJNS4_10UnderscoreES10_S10_EEEEENS4_13SM90_TMA_LOADENS4_14ComposedLayoutINS4_7SwizzleILi2ELi4ELi3EEENS4_18smem_ptr_flag_bitsILi16EEENSV_INS5_IJNSA_ILi8EEESI_EEENS5_IJSI_SC_EEEEEEEvNS4_8identityENS4_23SM90_TMA_LOAD_MULTICASTES1D_vS1E_EENS_8epilogue10collective6detail29Sm90TmaWarpSpecializedAdapterINS1I_15DefaultEpilogueISK_SL_SL_NS1H_6thread17LinearCombinationISK_Li1EffLNS1M_9ScaleType4KindE0ELNS_15FloatRoundStyleE2ESK_EENS1_15EpilogueDefaultEEEEEvvEEEEvNT_6ParamsE:
[----:B------:R-:W0:Y:S02]  /*0000*/  LDC R1, c[0x0][0x28] ;  /* 0x00000a00ff017b82 */ /* 0x000e240000000800 */
[----:B0-----:R-:W-:Y:S01]  /*0010*/  VIADD R1, R1, 0xfffffff8 ;  /* 0xfffffff801017836 */ /* 0x001fe20000000000 */
[----:B------:R-:W0:Y:S01]  /*0020*/  S2R R4, SR_TID.X ;  /* 0x0000000000047919 */ /* 0x000e220000002100 */
[----:B------:R-:W-:Y:S01]  /*0030*/  ELECT P0, URZ, PT ;  /* 0x00000000003f782f */ /* 0x000fe20003800000 */
[----:B------:R-:W-:Y:S01]  /*0040*/  BSSY B0, `(.L_x_0) ;  /* 0x000000f000007945 */ /* 0x000fe20003800000 */
[--C-:B0-----:R-:W-:Y:S02]  /*0050*/  SHF.R.U32.HI R2, RZ, 0x5, R4.reuse ;  /* 0x00000005ff027819 */ /* 0x101fe40000011604 */
[----:B------:R-:W-:-:S03]  /*0060*/  SHF.R.U32.HI R7, RZ, 0x7, R4 ;  /* 0x00000007ff077819 */ /* 0x000fc60000011604 */
[----:B------:R-:W0:Y:S04]  /*0070*/  SHFL.IDX PT, R5, R2, RZ, 0x1f ;  /* 0x00001fff02057589 */ /* 0x000e2800000e0000 */
[----:B------:R1:W2:Y:S01]  /*0080*/  SHFL.IDX PT, R10, R7, RZ, 0x1f ;  /* 0x00001fff070a7589 */ /* 0x0002a200000e0000 */
[----:B0-----:R-:W-:-:S13]  /*0090*/  ISETP.NE.OR P0, PT, R5, RZ, !P0 ;  /* 0x000000ff0500720c */ /* 0x001fda0004705670 */
[----:B-12---:R-:W-:Y:S05]  /*00a0*/  @P0 BRA `(.L_x_1) ;  /* 0x0000000000200947 */ /* 0x006fea0003800000 */
[----:B------:R-:W-:Y:S02]  /*00b0*/  ULDC.64 UR4, c[0x0][0x198] ;  /* 0x0000660000047ab9 */ /* 0x000fe40000000a00 */
[----:B------:R-:W-:Y:S02]  /*00c0*/  UIADD3 UR6, UP0, UR4, 0xf0, URZ ;  /* 0x000000f004067890 */ /* 0x000fe4000ff1e03f */
[----:B------:R-:W-:Y:S02]  /*00d0*/  UIADD3 UR4, UP1, UR4, 0x1f0, URZ ;  /* 0x000001f004047890 */ /* 0x000fe4000ff3e03f */
[----:B------:R-:W-:Y:S02]  /*00e0*/  UIADD3.X UR7, URZ, UR5, URZ, UP0, !UPT ;  /* 0x000000053f077290 */ /* 0x000fe400087fe43f */
[----:B------:R-:W-:-:S07]  /*00f0*/  UIADD3.X UR5, URZ, UR5, URZ, UP1, !UPT ;  /* 0x000000053f057290 */ /* 0x000fce0008ffe43f */
[----:B------:R0:W-:Y:S02]  /*0100*/  UTMACCTL.PF [UR6] ;  /* 0x00000000060079b9 */ /* 0x0001e40008040000 */
[----:B------:R0:W-:Y:S02]  /*0110*/  UTMACCTL.PF [UR4] ;  /* 0x00000000040079b9 */ /* 0x0001e40008040000 */
[----:B0-----:R-:W-:Y:S01]  /*0120*/  NOP ;  /* 0x0000000000007918 */ /* 0x001fe20000000000 */
.L_x_1:
[----:B------:R-:W-:Y:S05]  /*0130*/  BSYNC B0 ;  /* 0x0000000000007941 */ /* 0x000fea0003800000 */
.L_x_0:
[----:B------:R-:W0:Y:S01]  /*0140*/  SHFL.IDX PT, R8, R2, RZ, 0x1f ;  /* 0x00001fff02087589 */ /* 0x000e2200000e0000 */
[----:B------:R-:W-:-:S04]  /*0150*/  SHF.R.S32.HI R3, RZ, 0x1f, R4 ;  /* 0x0000001fff037819 */ /* 0x000fc80000011404 */
[----:B------:R-:W-:Y:S02]  /*0160*/  LEA.HI R3, R3, R4, RZ, 0x7 ;  /* 0x0000000403037211 */ /* 0x000fe400078f38ff */
[----:B0-----:R-:W-:-:S13]  /*0170*/  ISETP.NE.AND P0, PT, R8, RZ, PT ;  /* 0x000000ff0800720c */ /* 0x001fda0003f05270 */
[----:B------:R-:W-:Y:S05]  /*0180*/  @P0 BRA `(.L_x_2) ;  /* 0x00000000009c0947 */ /* 0x000fea0003800000 */
[----:B------:R-:W-:Y:S01]  /*0190*/  ELECT P0, URZ, PT ;  /* 0x00000000003f782f */ /* 0x000fe20003800000 */
[----:B------:R-:W-:-:S12]  /*01a0*/  BSSY B0, `(.L_x_2) ;  /* 0x0000025000007945 */ /* 0x000fd80003800000 */
[----:B------:R-:W-:Y:S05]  /*01b0*/  @!P0 BRA `(.L_x_3) ;  /* 0x00000000008c8947 */ /* 0x000fea0003800000 */
[----:B------:R-:W0:Y:S01]  /*01c0*/  S2UR UR8, SR_CgaCtaId ;  /* 0x00000000000879c3 */ /* 0x000e220000008800 */
[----:B------:R-:W-:Y:S01]  /*01d0*/  UMOV UR4, 0x400 ;  /* 0x0000040000047882 */ /* 0x000fe20000000000 */
[----:B------:R-:W-:Y:S01]  /*01e0*/  UMOV UR5, 0x1 ;  /* 0x0000000100057882 */ /* 0x000fe20000000000 */
[----:B------:R-:W-:Y:S02]  /*01f0*/  UMOV UR6, 0x2 ;  /* 0x0000000200067882 */ /* 0x000fe40000000000 */
[----:B------:R-:W-:-:S04]  /*0200*/  UIADD3 UR6, -UR6, 0x100000, URZ ;  /* 0x0010000006067890 */ /* 0x000fc8000fffe13f */
[----:B------:R-:W-:Y:S02]  /*0210*/  USHF.L.U32 UR7, UR6, 0xb, URZ ;  /* 0x0000000b06077899 */ /* 0x000fe4000800063f */
[----:B------:R-:W-:Y:S02]  /*0220*/  USHF.L.U32 UR6, UR6, 0x1, URZ ;  /* 0x0000000106067899 */ /* 0x000fe4000800063f */
[----:B0-----:R-:W-:Y:S02]  /*0230*/  ULEA UR8, UR8, UR4, 0x18 ;  /* 0x0000000408087291 */ /* 0x001fe4000f8ec03f */
[----:B------:R-:W-:-:S04]  /*0240*/  UIADD3 UR4, -UR5, 0x100000, URZ ;  /* 0x0010000005047890 */ /* 0x000fc8000fffe13f */
[----:B------:R-:W-:Y:S02]  /*0250*/  USHF.L.U32 UR5, UR4, 0xb, URZ ;  /* 0x0000000b04057899 */ /* 0x000fe4000800063f */
[----:B------:R-:W-:Y:S01]  /*0260*/  USHF.L.U32 UR4, UR4, 0x1, URZ ;  /* 0x0000000104047899 */ /* 0x000fe2000800063f */
[----:B------:R-:W0:Y:S11]  /*0270*/  FENCE.VIEW.ASYNC.S ;  /* 0x00000000000073c6 */ /* 0x000e360000000000 */
[----:B0-----:R0:W1:Y:S01]  /*0280*/  SYNCS.EXCH.64 URZ, [UR8], UR4 ;  /* 0x00000004083f75b2 */ /* 0x0010620008000100 */
[----:B------:R0:W2:Y:S01]  /*0290*/  SYNCS.EXCH.64 URZ, [UR8+0x58], UR6 ;  /* 0x00005806083f75b2 */ /* 0x0000a20008000100 */
[----:B------:R0:W3:Y:S01]  /*02a0*/  SYNCS.EXCH.64 URZ, [UR8+0x8], UR4 ;  /* 0x00000804083f75b2 */ /* 0x0000e20008000100 */
[----:B------:R0:W4:Y:S01]  /*02b0*/  SYNCS.EXCH.64 URZ, [UR8+0x60], UR6 ;  /* 0x00006006083f75b2 */ /* 0x0001220008000100 */
[----:B------:R0:W0:Y:S01]  /*02c0*/  SYNCS.EXCH.64 URZ, [UR8+0x10], UR4 ;  /* 0x00001004083f75b2 */ /* 0x0000220008000100 */
        /* <DEDUP_REMOVED lines=17> */
[----:B------:R-:W-:Y:S01]  /*03e0*/  NOP ;  /* 0x0000000000007918 */ /* 0x000fe20000000000 */
.L_x_3:
[----:B0-----:R-:W-:Y:S05]  /*03f0*/  BSYNC B0 ;  /* 0x0000000000007941 */ /* 0x001fea0003800000 */
.L_x_2:
[----:B------:R-:W0:Y:S01]  /*0400*/  SHFL.IDX PT, R13, R2, RZ, 0x1f ;  /* 0x00001fff020d7589 */ /* 0x000e2200000e0000 */
[----:B------:R-:W5:Y:S01]  /*0410*/  S2UR UR12, SR_CTAID.X ;  /* 0x00000000000c79c3 */ /* 0x000f620000002500 */
[----:B------:R-:W-:Y:S02]  /*0420*/  LOP3.LUT R3, R3, 0xffffff80, RZ, 0xc0, !PT ;  /* 0xffffff8003037812 */ /* 0x000fe400078ec0ff */
[----:B------:R-:W-:Y:S01]  /*0430*/  ELECT P0, URZ, PT ;  /* 0x00000000003f782f */ /* 0x000fe20003800000 */
[----:B------:R1:W2:Y:S01]  /*0440*/  SHFL.IDX PT, R12, R2, RZ, 0x1f ;  /* 0x00001fff020c7589 */ /* 0x0002a200000e0000 */
[----:B------:R-:W-:Y:S01]  /*0450*/  ELECT P1, URZ, PT ;  /* 0x00000000003f782f */ /* 0x000fe20003820000 */
[----:B------:R-:W-:Y:S01]  /*0460*/  NOP ;  /* 0x0000000000007918 */ /* 0x000fe20000000000 */
[----:B------:R-:W-:Y:S01]  /*0470*/  IMAD.IADD R3, R4, 0x1, -R3 ;  /* 0x0000000104037824 */ /* 0x000fe200078e0a03 */
[----:B------:R-:W3:Y:S01]  /*0480*/  S2R R6, SR_CTAID.Y ;  /* 0x0000000000067919 */ /* 0x000ee20000002600 */
[----:B------:R-:W-:Y:S01]  /*0490*/  ULDC UR4, c[0x0][0x150] ;  /* 0x0000540000047ab9 */ /* 0x000fe20000000800 */
[----:B------:R-:W4:Y:S01]  /*04a0*/  LDC R14, c[0x0][0x144] ;  /* 0x00005100ff0e7b82 */ /* 0x000f220000000800 */
[----:B------:R-:W-:Y:S01]  /*04b0*/  UMOV UR11, 0x80 ;  /* 0x00000080000b7882 */ /* 0x000fe20000000000 */
[----:B------:R-:W-:Y:S01]  /*04c0*/  SHF.R.S32.HI R0, RZ, 0x1f, R3 ;  /* 0x0000001fff007819 */ /* 0x000fe20000011403 */
[----:B------:R-:W-:Y:S01]  /*04d0*/  NOP ;  /* 0x0000000000007918 */ /* 0x000fe20000000000 */
[C---:B------:R-:W-:Y:S01]  /*04e0*/  VIADD R35, R10.reuse, 0xffffffff ;  /* 0xffffffff0a237836 */ /* 0x040fe20000000000 */
[----:B------:R-:W-:Y:S01]  /*04f0*/  ISETP.NE.AND P4, PT, R10, RZ, PT ;  /* 0x000000ff0a00720c */ /* 0x000fe20003f85270 */
[----:B------:R-:W-:Y:S01]  /*0500*/  IMAD.MOV.U32 R153, RZ, RZ, 0x1 ;  /* 0x00000001ff997424 */ /* 0x000fe200078e00ff */
[----:B------:R-:W-:Y:S01]  /*0510*/  LEA.HI R9, R0, R3, RZ, 0x3 ;  /* 0x0000000300097211 */ /* 0x000fe200078f18ff */
[----:B------:R-:W4:Y:S01]  /*0520*/  LDC R15, c[0x0][0x140] ;  /* 0x00005000ff0f7b82 */ /* 0x000f220000000800 */
[----:B------:R-:W-:-:S02]  /*0530*/  ISETP.GE.U32.AND P6, PT, R35, 0x2, PT ;  /* 0x000000022300780c */ /* 0x000fc40003fc6070 */
[--C-:B------:R-:W-:Y:S02]  /*0540*/  SHF.R.S32.HI R11, RZ, 0x3, R9.reuse ;  /* 0x00000003ff0b7819 */ /* 0x100fe40000011409 */
[----:B-1----:R-:W-:Y:S02]  /*0550*/  SHF.R.S32.HI R2, RZ, 0x1f, R9 ;  /* 0x0000001fff027819 */ /* 0x002fe40000011409 */
[----:B------:R-:W-:Y:S01]  /*0560*/  SHF.R.S32.HI R9, RZ, 0x1f, R8 ;  /* 0x0000001fff097819 */ /* 0x000fe20000011408 */
[----:B------:R-:W1:Y:S01]  /*0570*/  LDC R25, c[0x0][0x148] ;  /* 0x00005200ff197b82 */ /* 0x000e620000000800 */
[----:B0-----:R-:W-:Y:S02]  /*0580*/  ISETP.NE.OR P0, PT, R13, RZ, !P0 ;  /* 0x000000ff0d00720c */ /* 0x001fe40004705670 */
[----:B-----5:R-:W-:Y:S02]  /*0590*/  I2FP.F32.U32 R13, UR12 ;  /* 0x0000000c000d7c45 */ /* 0x020fe40008201000 */
[----:B------:R-:W-:-:S02]  /*05a0*/  LEA.HI R2, R2, R11, RZ, 0x2 ;  /* 0x0000000b02027211 */ /* 0x000fc400078f10ff */
[----:B------:R-:W-:Y:S01]  /*05b0*/  LEA.HI R9, R9, R8, RZ, 0x2 ;  /* 0x0000000809097211 */ /* 0x000fe200078f10ff */
[----:B------:R-:W-:Y:S01]  /*05c0*/  FMUL R13, R13, UR4 ;  /* 0x000000040d0d7c20 */ /* 0x000fe20008400000 */
[----:B--2---:R-:W-:Y:S01]  /*05d0*/  ISETP.NE.OR P1, PT, R12, RZ, !P1 ;  /* 0x000000ff0c00720c */ /* 0x004fe20004f25670 */
[----:B------:R-:W-:Y:S01]  /*05e0*/  ULDC UR4, c[0x0][0x154] ;  /* 0x0000550000047ab9 */ /* 0x000fe20000000800 */
[----:B------:R-:W-:Y:S02]  /*05f0*/  LOP3.LUT R12, R2, 0xfffffffc, RZ, 0xc0, !PT ;  /* 0xfffffffc020c7812 */ /* 0x000fe400078ec0ff */
[----:B------:R-:W-:Y:S01]  /*0600*/  LOP3.LUT R9, R9, 0x3ffffffc, RZ, 0xc0, !PT ;  /* 0x3ffffffc09097812 */ /* 0x000fe200078ec0ff */
[----:B------:R-:W0:Y:S01]  /*0610*/  F2I.U32.TRUNC.NTZ R13, R13 ;  /* 0x0000000d000d7305 */ /* 0x000e22000020f000 */
[----:B------:R-:W-:Y:S01]  /*0620*/  SHF.R.S32.HI R2, RZ, 0x1f, R5 ;  /* 0x0000001fff027819 */ /* 0x000fe20000011405 */
[----:B------:R-:W-:Y:S01]  /*0630*/  IMAD.IADD R12, R11, 0x1, -R12 ;  /* 0x000000010b0c7824 */ /* 0x000fe200078e0a0c */
[----:B------:R-:W-:Y:S01]  /*0640*/  VOTEU.ALL UP1, P0 ;  /* 0x00000000003f7886 */ /* 0x000fe20000020000 */
[----:B------:R-:W-:Y:S01]  /*0650*/  IMAD.IADD R9, R8, 0x1, -R9 ;  /* 0x0000000108097824 */ /* 0x000fe200078e0a09 */
[----:B------:R-:W-:Y:S01]  /*0660*/  LEA.HI R2, R2, R5, RZ, 0x2 ;  /* 0x0000000502027211 */ /* 0x000fe200078f10ff */
[----:B------:R-:W-:Y:S01]  /*0670*/  VOTEU.ALL UP0, P0 ;  /* 0x00000000003f7886 */ /* 0x000fe20000000000 */
[----:B---3--:R-:W-:Y:S01]  /*0680*/  I2FP.F32.U32 R8, R6 ;  /* 0x0000000600087245 */ /* 0x008fe20000201000 */
[----:B------:R-:W-:Y:S01]  /*0690*/  IMAD R9, R9, 0x4, R12 ;  /* 0x0000000409097824 */ /* 0x000fe200078e020c */
[----:B------:R-:W-:Y:S01]  /*06a0*/  LOP3.LUT R2, R2, 0xfffffffc, RZ, 0xc0, !PT ;  /* 0xfffffffc02027812 */ /* 0x000fe200078ec0ff */
[----:B------:R-:W-:Y:S01]  /*06b0*/  VOTEU.ALL UP2, P1 ;  /* 0x00000000003f7886 */ /* 0x000fe20000840000 */
[----:B------:R-:W2:Y:S01]  /*06c0*/  @!UP1 S2UR UR7, SR_CgaCtaId ;  /* 0x00000000000799c3 */ /* 0x000ea20000008800 */
[----:B------:R-:W-:Y:S01]  /*06d0*/  FMUL R8, R8, UR4 ;  /* 0x0000000408087c20 */ /* 0x000fe20008400000 */
[----:B------:R-:W-:Y:S01]  /*06e0*/  IMAD.SHL.U32 R152, R9, 0x4, RZ ;  /* 0x0000000409987824 */ /* 0x000fe200078e00ff */
[----:B------:R-:W-:Y:S01]  /*06f0*/  UMOV UR4, 0x20 ;  /* 0x0000002000047882 */ /* 0x000fe20000000000 */
[----:B------:R-:W-:Y:S01]  /*0700*/  IMAD.IADD R5, R5, 0x1, -R2 ;  /* 0x0000000105057824 */ /* 0x000fe200078e0a02 */
[----:B------:R-:W-:Y:S01]  /*0710*/  LEA.HI R2, R9, R9, RZ, 0x1 ;  /* 0x0000000909027211 */ /* 0x000fe200078f08ff */
[----:B0-----:R-:W-:Y:S01]  /*0720*/  IMAD.MOV R13, RZ, RZ, -R13 ;  /* 0x000000ffff0d7224 */ /* 0x001fe200078e0a0d */
[----:B------:R-:W0:Y:S01]  /*0730*/  F2I.U32.TRUNC.NTZ R8, R8 ;  /* 0x0000000800087305 */ /* 0x000e22000020f000 */
[----:B------:R-:W3:Y:S01]  /*0740*/  @!UP2 S2UR UR10, SR_CgaCtaId ;  /* 0x00000000000aa9c3 */ /* 0x000ee20000008800 */
[----:B------:R-:W-:Y:S01]  /*0750*/  LOP3.LUT R2, R2, 0xfffffffe, RZ, 0xc0, !PT ;  /* 0xfffffffe02027812 */ /* 0x000fe200078ec0ff */
[----:B----4-:R-:W-:Y:S01]  /*0760*/  IMAD R21, R14, R13, UR12 ;  /* 0x0000000c0e157e24 */ /* 0x010fe2000f8e020d */
[----:B------:R-:W-:Y:S01]  /*0770*/  @!UP1 UMOV UR6, 0x400 ;  /* 0x0000040000069882 */ /* 0x000fe20000000000 */
[----:B------:R-:W-:-:S04]  /*0780*/  @!UP1 UIADD3 UR4, -UR4, 0x100000, URZ ;  /* 0x0010000004049890 */ /* 0x000fc8000fffe13f */
[----:B------:R-:W-:Y:S02]  /*0790*/  @!UP1 USHF.L.U32 UR5, UR4, 0xb, URZ ;  /* 0x0000000b04059899 */ /* 0x000fe4000800063f */
[----:B------:R-:W-:Y:S01]  /*07a0*/  @!UP1 USHF.L.U32 UR4, UR4, 0x1, URZ ;  /* 0x0000000104049899 */ /* 0x000fe2000800063f */
[C---:B------:R-:W-:Y:S01]  /*07b0*/  LOP3.LUT R152, R9.reuse, 0xc, R152, 0x78, !PT ;  /* 0x0000000c09987812 */ /* 0x040fe200078e7898 */
[----:B------:R-:W-:Y:S01]  /*07c0*/  IMAD.IADD R2, R9, 0x1, -R2 ;  /* 0x0000000109027824 */ /* 0x000fe200078e0a02 */
[----:B------:R-:W-:Y:S01]  /*07d0*/  @!UP2 UMOV UR9, 0x400 ;  /* 0x000004000009a882 */ /* 0x000fe20000000000 */
[----:B------:R-:W-:Y:S01]  /*07e0*/  VOTEU.ALL UP3, P1 ;  /* 0x00000000003f7886 */ /* 0x000fe20000860000 */
[----:B------:R-:W-:Y:S01]  /*07f0*/  VOTEU.ALL UP4, P1 ;  /* 0x00000000003f7886 */ /* 0x000fe20000880000 */
[----:B------:R-:W-:Y:S01]  /*0800*/  VOTEU.ALL UP5, P1 ;  /* 0x00000000003f7886 */ /* 0x000fe200008a0000 */
[----:B------:R-:W-:Y:S01]  /*0810*/  ISETP.NE.AND P3, PT, R2, R21, PT ;  /* 0x000000150200720c */ /* 0x000fe20003f65270 */
[----:B------:R4:W4:Y:S01]  /*0820*/  SHFL.IDX PT, R14, R7, RZ, 0x1f ;  /* 0x00001fff070e7589 */ /* 0x00092200000e0000 */
[----:B------:R-:W-:Y:S01]  /*0830*/  ISETP.EQ.U32.AND P2, PT, R15, 0x1, PT ;  /* 0x000000010f00780c */ /* 0x000fe20003f42070 */
[----:B0-----:R-:W-:Y:S01]  /*0840*/  IMAD.MOV R20, RZ, RZ, -R8 ;  /* 0x000000ffff147224 */ /* 0x001fe200078e0a08 */
[----:B--2---:R-:W-:-:S02]  /*0850*/  @!UP1 ULEA UR8, UR7, UR6, 0x18 ;  /* 0x0000000607089291 */ /* 0x004fc4000f8ec03f */
[----:B------:R-:W-:-:S04]  /*0860*/  @!UP2 UIADD3 UR6, -UR11, 0x100000, URZ ;  /* 0x001000000b06a890 */ /* 0x000fc8000fffe13f */
[----:B------:R-:W-:Y:S02]  /*0870*/  @!UP2 USHF.L.U32 UR7, UR6, 0xb, URZ ;  /* 0x0000000b0607a899 */ /* 0x000fe4000800063f */
[----:B------:R-:W-:Y:S01]  /*0880*/  @!UP2 USHF.L.U32 UR6, UR6, 0x1, URZ ;  /* 0x000000010606a899 */ /* 0x000fe2000800063f */
[----:B-1----:R-:W-:Y:S01]  /*0890*/  IMAD R9, R25, R20, R6 ;  /* 0x0000001419097224 */ /* 0x002fe200078e0206 */
[----:B------:R-:W-:Y:S01]  /*08a0*/  VOTEU.ALL UP1, P0 ;  /* 0x00000000003f7886 */ /* 0x000fe20000020000 */
[----:B------:R-:W-:Y:S01]  /*08b0*/  LOP3.LUT P0, RZ, R3, 0x7, RZ, 0xc0, !PT ;  /* 0x0000000703ff7812 */ /* 0x000fe2000780c0ff */
[----:B---3--:R-:W-:Y:S01]  /*08c0*/  @!UP2 ULEA UR9, UR10, UR9, 0x18 ;  /* 0x000000090a09a291 */ /* 0x008fe2000f8ec03f */
[----:B------:R-:W-:Y:S01]  /*08d0*/  @P3 LEA.HI R2, R152, R152, RZ, 0x1 ;  /* 0x0000009898023211 */ /* 0x000fe200078f08ff */
[----:B------:R-:W-:Y:S01]  /*08e0*/  VOTEU.ALL UP2, P1 ;  /* 0x00000000003f7886 */ /* 0x000fe20000840000 */
[----:B------:R-:W-:Y:S01]  /*08f0*/  ISETP.NE.AND P1, PT, R5, 0x3, PT ;  /* 0x000000030500780c */ /* 0x000fe20003f25270 */
[----:B------:R-:W0:Y:S02]  /*0900*/  FENCE.VIEW.ASYNC.S ;  /* 0x00000000000073c6 */ /* 0x000e240000000000 */
[----:B0-----:R0:W1:Y:S01]  /*0910*/  @!UP0 SYNCS.EXCH.64 URZ, [UR8+0xe0], UR4 ;  /* 0x0000e004083f85b2 */ /* 0x0010620008000100 */
[----:B------:R-:W-:-:S02]  /*0920*/  @P3 SHF.R.S32.HI R2, RZ, 0x1, R2 ;  /* 0x00000001ff023819 */ /* 0x000fc40000011402 */
[----:B------:R-:W-:Y:S02]  /*0930*/  ISETP.EQ.OR P1, PT, R5, RZ, !P1 ;  /* 0x000000ff0500720c */ /* 0x000fe40004f22670 */
[----:B------:R-:W-:Y:S02]  /*0940*/  @P3 ISETP.NE.AND P5, PT, R2, R9, PT ;  /* 0x000000090200320c */ /* 0x000fe40003fa5270 */
[----:B------:R-:W-:Y:S02]  /*0950*/  ISETP.LT.U32.AND P0, PT, R152, 0x2, !P0 ;  /* 0x000000029800780c */ /* 0x000fe40004701070 */
[----:B------:R-:W-:Y:S02]  /*0960*/  ISETP.EQ.AND P1, PT, R10, RZ, P1 ;  /* 0x000000ff0a00720c */ /* 0x000fe40000f22270 */
[----:B------:R-:W-:Y:S02]  /*0970*/  SEL R2, RZ, 0x1, !P0 ;  /* 0x00000001ff027807 */ /* 0x000fe40004000000 */
[----:B------:R-:W-:-:S02]  /*0980*/  @P3 SEL R153, RZ, 0x1, P5 ;  /* 0x00000001ff993807 */ /* 0x000fc40002800000 */
[----:B------:R-:W-:Y:S01]  /*0990*/  SEL R16, RZ, 0x1, !P1 ;  /* 0x00000001ff107807 */ /* 0x000fe20004800000 */
[----:B------:R0:W2:Y:S01]  /*09a0*/  @!UP1 SYNCS.EXCH.64 URZ, [UR8+0xe8], UR4 ;  /* 0x0000e804083f95b2 */ /* 0x0000a20008000100 */
[----:B------:R-:W-:Y:S01]  /*09b0*/  NOP ;  /* 0x0000000000007918 */ /* 0x000fe20000000000 */
[----:B------:R-:W-:Y:S02]  /*09c0*/  LOP3.LUT R153, R153, R2, RZ, 0xc0, !PT ;  /* 0x0000000299997212 */ /* 0x000fe400078ec0ff */
[----:B------:R-:W-:Y:S01]  /*09d0*/  SEL R16, R16, 0x2, P6 ;  /* 0x0000000210107807 */ /* 0x000fe20003000000 */
[----:B------:R0:W3:Y:S01]  /*09e0*/  @!UP2 SYNCS.EXCH.64 URZ, [UR9+0xc0], UR6 ;  /* 0x0000c006093fa5b2 */ /* 0x0000e20008000100 */
[----:B------:R0:W0:Y:S01]  /*09f0*/  @!UP3 SYNCS.EXCH.64 URZ, [UR9+0xc8], UR6 ;  /* 0x0000c806093fb5b2 */ /* 0x0000220008000100 */
[----:B------:R0:W0:Y:S01]  /*0a00*/  @!UP4 SYNCS.EXCH.64 URZ, [UR9+0xd0], UR6 ;  /* 0x0000d006093fc5b2 */ /* 0x0000220008000100 */
[----:B------:R0:W0:Y:S01]  /*0a10*/  @!UP5 SYNCS.EXCH.64 URZ, [UR9+0xd8], UR6 ;  /* 0x0000d806093fd5b2 */ /* 0x0000220008000100 */
[----:B------:R-:W-:Y:S01]  /*0a20*/  NOP ;  /* 0x0000000000007918 */ /* 0x000fe20000000000 */
[----:B-1--4-:R-:W-:Y:S05]  /*0a30*/  @!P2 BRA `(.L_x_4) ;  /* 0x000000000008a947 */ /* 0x012fea0003800000 */
[----:B0-23--:R-:W-:Y:S01]  /*0a40*/  UCGABAR_ARV ;  /* 0x00000000000079c7 */ /* 0x00dfe20008000000 */
[----:B------:R-:W-:Y:S05]  /*0a50*/  BRA `(.L_x_5) ;  /* 0x0000000000047947 */ /* 0x000fea0003800000 */
.L_x_4:
[----:B0-23--:R-:W-:Y:S01]  /*0a60*/  NOP ;  /* 0x0000000000007918 */ /* 0x00dfe20000000000 */
.L_x_5:
[----:B------:R-:W-:Y:S01]  /*0a70*/  ULDC.64 UR4, c[0x0][0x598] ;  /* 0x0001660000047ab9 */ /* 0x000fe20000000a00 */
[----:B------:R-:W-:Y:S01]  /*0a80*/  ULDC.64 UR36, c[0x0][0x208] ;  /* 0x0000820000247ab9 */ /* 0x000fe20000000a00 */
[----:B------:R-:W-:-:S04]  /*0a90*/  ISETP.NE.U32.AND P0, PT, RZ, UR4, PT ;  /* 0x00000004ff007c0c */ /* 0x000fc8000bf05070 */
[----:B------:R-:W-:-:S13]  /*0aa0*/  ISETP.NE.AND.EX P0, PT, RZ, UR5, PT, P0 ;  /* 0x00000005ff007c0c */ /* 0x000fda000bf05300 */
[----:B------:R-:W-:Y:S05]  /*0ab0*/  @!P0 BRA `(.L_x_6) ;  /* 0x00000000001c8947 */ /* 0x000fea0003800000 */
[----:B------:R-:W0:Y:S02]  /*0ac0*/  LDC.64 R8, c[0x0][0x598] ;  /* 0x00016600ff087b82 */ /* 0x000e240000000a00 */
[----:B0-----:R-:W2:Y:S02]  /*0ad0*/  LDG.E.64 R8, desc[UR36][R8.64] ;  /* 0x0000002408087981 */ /* 0x001ea4000c1e1b00 */
[----:B--2---:R-:W-:-:S04]  /*0ae0*/  ISETP.NE.U32.AND P0, PT, R8, RZ, PT ;  /* 0x000000ff0800720c */ /* 0x004fc80003f05070 */
[----:B------:R-:W-:-:S13]  /*0af0*/  ISETP.NE.AND.EX P0, PT, R9, RZ, PT, P0 ;  /* 0x000000ff0900720c */ /* 0x000fda0003f05300 */
[----:B------:R-:W-:Y:S05]  /*0b00*/  @!P0 BRA `(.L_x_6) ;  /* 0x0000000000088947 */ /* 0x000fea0003800000 */
[----:B------:R0:W5:Y:S01]  /*0b10*/  LD.E R154, desc[UR36][R8.64] ;  /* 0x00000024089a7980 */ /* 0x000162000c101900 */
[----:B------:R-:W-:Y:S05]  /*0b20*/  BRA `(.L_x_7) ;  /* 0x0000000000247947 */ /* 0x000fea0003800000 */
.L_x_6:
[----:B------:R-:W-:Y:S02]  /*0b30*/  ULDC.64 UR4, c[0x0][0x588] ;  /* 0x0001620000047ab9 */ /* 0x000fe40000000a00 */
[----:B------:R-:W-:-:S04]  /*0b40*/  ISETP.NE.U32.AND P0, PT, RZ, UR4, PT ;  /* 0x00000004ff007c0c */ /* 0x000fc8000bf05070 */
[----:B------:R-:W-:-:S13]  /*0b50*/  ISETP.NE.AND.EX P0, PT, RZ, UR5, PT, P0 ;  /* 0x00000005ff007c0c */ /* 0x000fda000bf05300 */
[----:B------:R-:W-:Y:S05]  /*0b60*/  @!P0 BRA `(.L_x_8) ;  /* 0x00000000000c8947 */ /* 0x000fea0003800000 */
[----:B------:R-:W0:Y:S02]  /*0b70*/  LDC.64 R154, c[0x0][0x588] ;  /* 0x00016200ff9a7b82 */ /* 0x000e240000000a00 */
[----:B0-----:R1:W5:Y:S01]  /*0b80*/  LDG.E R154, desc[UR36][R154.64] ;  /* 0x000000249a9a7981 */ /* 0x001362000c1e1900 */
[----:B------:R-:W-:Y:S05]  /*0b90*/  BRA `(.L_x_7) ;  /* 0x0000000000087947 */ /* 0x000fea0003800000 */
.L_x_8:
[----:B------:R-:W-:Y:S02]  /*0ba0*/  ULDC UR4, c[0x0][0x580] ;  /* 0x0001600000047ab9 */ /* 0x000fe40000000800 */
[----:B------:R-:W-:-:S07]  /*0bb0*/  IMAD.U32 R154, RZ, RZ, UR4 ;  /* 0x00000004ff9a7e24 */ /* 0x000fce000f8e00ff */
.L_x_7:
[----:B------:R-:W-:Y:S02]  /*0bc0*/  ULDC.64 UR4, c[0x0][0x5a0] ;  /* 0x0001680000047ab9 */ /* 0x000fe40000000a00 */
[----:B------:R-:W-:-:S04]  /*0bd0*/  ISETP.NE.U32.AND P0, PT, RZ, UR4, PT ;  /* 0x00000004ff007c0c */ /* 0x000fc8000bf05070 */
[----:B------:R-:W-:-:S13]  /*0be0*/  ISETP.NE.AND.EX P0, PT, RZ, UR5, PT, P0 ;  /* 0x00000005ff007c0c */ /* 0x000fda000bf05300 */
[----:B------:R-:W-:Y:S05]  /*0bf0*/  @!P0 BRA `(.L_x_9) ;  /* 0x00000000001c8947 */ /* 0x000fea0003800000 */
[----:B0-----:R-:W0:Y:S02]  /*0c00*/  LDC.64 R8, c[0x0][0x5a0] ;  /* 0x00016800ff087b82 */ /* 0x001e240000000a00 */
[----:B0-----:R-:W2:Y:S02]  /*0c10*/  LDG.E.64 R8, desc[UR36][R8.64] ;  /* 0x0000002408087981 */ /* 0x001ea4000c1e1b00 */
[----:B--2---:R-:W-:-:S04]  /*0c20*/  ISETP.NE.U32.AND P0, PT, R8, RZ, PT ;  /* 0x000000ff0800720c */ /* 0x004fc80003f05070 */
[----:B------:R-:W-:-:S13]  /*0c30*/  ISETP.NE.AND.EX P0, PT, R9, RZ, PT, P0 ;  /* 0x000000ff0900720c */ /* 0x000fda0003f05300 */
[----:B------:R-:W-:Y:S05]  /*0c40*/  @!P0 BRA `(.L_x_9) ;  /* 0x0000000000088947 */ /* 0x000fea0003800000 */
[----:B-1----:R0:W5:Y:S01]  /*0c50*/  LD.E R155, desc[UR36][R8.64] ;  /* 0x00000024089b7980 */ /* 0x002162000c101900 */
[----:B------:R-:W-:Y:S05]  /*0c60*/  BRA `(.L_x_10) ;  /* 0x0000000000247947 */ /* 0x000fea0003800000 */
.L_x_9:
[----:B------:R-:W-:Y:S02]  /*0c70*/  ULDC.64 UR4, c[0x0][0x590] ;  /* 0x0001640000047ab9 */ /* 0x000fe40000000a00 */
[----:B------:R-:W-:-:S04]  /*0c80*/  ISETP.NE.U32.AND P0, PT, RZ, UR4, PT ;  /* 0x00000004ff007c0c */ /* 0x000fc8000bf05070 */
[----:B------:R-:W-:-:S13]  /*0c90*/  ISETP.NE.AND.EX P0, PT, RZ, UR5, PT, P0 ;  /* 0x00000005ff007c0c */ /* 0x000fda000bf05300 */
[----:B------:R-:W-:Y:S05]  /*0ca0*/  @!P0 BRA `(.L_x_11) ;  /* 0x00000000000c8947 */ /* 0x000fea0003800000 */
[----:B0-----:R-:W1:Y:S02]  /*0cb0*/  LDC.64 R8, c[0x0][0x590] ;  /* 0x00016400ff087b82 */ /* 0x001e640000000a00 */
[----:B-1----:R1:W5:Y:S01]  /*0cc0*/  LDG.E R155, desc[UR36][R8.64] ;  /* 0x00000024089b7981 */ /* 0x002362000c1e1900 */
[----:B------:R-:W-:Y:S05]  /*0cd0*/  BRA `(.L_x_10) ;  /* 0x0000000000087947 */ /* 0x000fea0003800000 */
.L_x_11:
[----:B------:R-:W-:Y:S02]  /*0ce0*/  ULDC UR4, c[0x0][0x584] ;  /* 0x0001610000047ab9 */ /* 0x000fe40000000800 */
[----:B-1----:R-:W-:-:S07]  /*0cf0*/  IMAD.U32 R155, RZ, RZ, UR4 ;  /* 0x00000004ff9b7e24 */ /* 0x002fce000f8e00ff */
.L_x_10:
[----:B------:R-:W2:Y:S01]  /*0d00*/  LDC R2, c[0x0][0x65c] ;  /* 0x00019700ff027b82 */ /* 0x000ea20000000800 */
[----:B------:R-:W-:Y:S01]  /*0d10*/  ULDC UR6, c[0x0][0x28c] ;  /* 0x0000a30000067ab9 */ /* 0x000fe20000000800 */
[----:B------:R-:W-:Y:S01]  /*0d20*/  ISETP.NE.AND P0, PT, R10, 0x2, PT ;  /* 0x000000020a00780c */ /* 0x000fe20003f05270 */
[----:B------:R-:W-:Y:S01]  /*0d30*/  UIADD3 UR6, UR6, 0x1f, URZ ;  /* 0x0000001f06067890 */ /* 0x000fe2000fffe03f */
[----:B01----:R-:W-:Y:S01]  /*0d40*/  IMAD.U32 R8, RZ, RZ, UR12 ;  /* 0x0000000cff087e24 */ /* 0x003fe2000f8e00ff */
[----:B------:R-:W-:Y:S01]  /*0d50*/  UMOV UR39, URZ ;  /* 0x0000003f00277c82 */ /* 0x000fe20008000000 */
[----:B------:R-:W-:Y:S01]  /*0d60*/  IMAD.MOV.U32 R9, RZ, RZ, RZ ;  /* 0x000000ffff097224 */ /* 0x000fe200078e00ff */
[----:B------:R-:W-:Y:S01]  /*0d70*/  USHF.R.S32.HI UR7, URZ, 0x1f, UR6 ;  /* 0x0000001f3f077899 */ /* 0x000fe20008011406 */
[----:B------:R-:W-:Y:S01]  /*0d80*/  UMOV UR38, URZ ;  /* 0x0000003f00267c82 */ /* 0x000fe20008000000 */
[----:B------:R-:W-:Y:S02]  /*0d90*/  ULDC.64 UR8, c[0x0][0x650] ;  /* 0x0001940000087ab9 */ /* 0x000fe40000000a00 */
[----:B------:R-:W-:-:S04]  /*0da0*/  ULEA.HI UR7, UR7, UR6, URZ, 0x5 ;  /* 0x0000000607077291 */ /* 0x000fc8000f8f283f */
[----:B------:R-:W-:Y:S01]  /*0db0*/  USHF.R.S32.HI UR40, URZ, 0x5, UR7 ;  /* 0x000000053f287899 */ /* 0x000fe20008011407 */
[----:B--2---:R-:W-:-:S13]  /*0dc0*/  ISETP.NE.AND P1, PT, R2, 0x1, PT ;  /* 0x000000010200780c */ /* 0x004fda0003f25270 */
[----:B------:R-:W0:Y:S01]  /*0dd0*/  @P1 LDC R19, c[0x0][0x10] ;  /* 0x00000400ff131b82 */ /* 0x000e220000000800 */
[----:B------:R-:W-:Y:S02]  /*0de0*/  @P1 IMAD.MOV.U32 R7, RZ, RZ, RZ ;  /* 0x000000ffff071224 */ /* 0x000fe400078e00ff */
[----:B------:R-:W-:-:S05]  /*0df0*/  @P1 IMAD.MOV.U32 R17, RZ, RZ, RZ ;  /* 0x000000ffff111224 */ /* 0x000fca00078e00ff */
[----:B------:R-:W1:Y:S01]  /*0e00*/  @!P1 LDC R11, c[0x0][0xc] ;  /* 0x00000300ff0b9b82 */ /* 0x000e620000000800 */
[----:B------:R-:W-:Y:S01]  /*0e10*/  ULDC UR4, c[0x0][0xc] ;  /* 0x0000030000047ab9 */ /* 0x000fe20000000800 */
[----:B------:R-:W-:Y:S02]  /*0e20*/  ULDC UR5, c[0x0][0x10] ;  /* 0x0000040000057ab9 */ /* 0x000fe40000000800 */
[----:B------:R-:W-:-:S04]  /*0e30*/  UIMAD.WIDE.U32 UR4, UR4, UR5, URZ ;  /* 0x00000005040472a5 */ /* 0x000fc8000f8e003f */
[----:B------:R-:W2:Y:S01]  /*0e40*/  LDC R2, c[0x0][0x14] ;  /* 0x00000500ff027b82 */ /* 0x000ea20000000800 */
[----:B0-----:R-:W-:-:S04]  /*0e50*/  @P1 IMAD.WIDE.U32 R18, R19, UR12, R6 ;  /* 0x0000000c13121c25 */ /* 0x001fc8000f8e0006 */
[----:B------:R-:W-:Y:S02]  /*0e60*/  @P1 IMAD.IADD R17, R19, 0x1, R17 ;  /* 0x0000000113111824 */ /* 0x000fe400078e0211 */
[----:B-1----:R-:W-:-:S04]  /*0e70*/  @!P1 IMAD.WIDE.U32 R8, R6, R11, R8 ;  /* 0x0000000b06089225 */ /* 0x002fc800078e0008 */
[----:B------:R-:W-:Y:S02]  /*0e80*/  @!P1 IMAD.MOV.U32 R18, RZ, RZ, R8 ;  /* 0x000000ffff129224 */ /* 0x000fe400078e0008 */
[----:B------:R-:W-:Y:S02]  /*0e90*/  @!P1 IMAD.MOV.U32 R17, RZ, RZ, R9 ;  /* 0x000000ffff119224 */ /* 0x000fe400078e0009 */
[----:B--2---:R-:W-:-:S04]  /*0ea0*/  IMAD.WIDE.U32 R12, R2, UR4, RZ ;  /* 0x00000004020c7c25 */ /* 0x004fc8000f8e00ff */
[----:B------:R-:W-:Y:S01]  /*0eb0*/  IMAD R23, R2, UR5, RZ ;  /* 0x0000000502177c24 */ /* 0x000fe2000f8e02ff */
[----:B------:R0:W-:Y:S03]  /*0ec0*/  STL.64 [R1], R12 ;  /* 0x0000000c01007387 */ /* 0x0001e60000100a00 */
[----:B------:R-:W-:Y:S01]  /*0ed0*/  IMAD.IADD R23, R13, 0x1, R23 ;  /* 0x000000010d177824 */ /* 0x000fe200078e0217 */
[----:B------:R-:W-:Y:S06]  /*0ee0*/  @P0 BRA `(.L_x_12) ;  /* 0x0000000000200947 */ /* 0x000fec0003800000 */
[----:B------:R-:W-:Y:S01]  /*0ef0*/  UISETP.GE.U32.AND UP0, UPT, UR40, 0xb, UPT ;  /* 0x0000000b2800788c */ /* 0x000fe2000bf06070 */
[----:B------:R-:W-:Y:S01]  /*0f00*/  IADD3 R18, P0, R18, R12, RZ ;  /* 0x0000000c12127210 */ /* 0x000fe20007f1e0ff */
[----:B------:R-:W-:Y:S01]  /*0f10*/  UIMAD.WIDE.U32 UR4, UR40, -0x45d1745d, URZ ;  /* 0xba2e8ba3280478a5 */ /* 0x000fe2000f8e003f */
[----:B------:R-:W-:-:S03]  /*0f20*/  UMOV UR38, URZ ;  /* 0x0000003f00267c82 */ /* 0x000fc60008000000 */
[----:B------:R-:W-:Y:S01]  /*0f30*/  USHF.R.U32.HI UR4, URZ, 0x3, UR5 ;  /* 0x000000033f047899 */ /* 0x000fe20008011605 */
[----:B------:R-:W-:-:S03]  /*0f40*/  IMAD.X R17, R23, 0x1, R17, P0 ;  /* 0x0000000117117824 */ /* 0x000fc600000e0611 */
[----:B------:R-:W-:Y:S02]  /*0f50*/  UIMAD UR39, UR4, -0xb, UR40 ;  /* 0xfffffff5042778a4 */ /* 0x000fe4000f8e0228 */
[----:B------:R-:W-:-:S12]  /*0f60*/  @UP0 ULOP3.LUT UR38, UR4, 0x1, URZ, 0xc0, !UPT ;  /* 0x0000000104260892 */ /* 0x000fd8000f8ec03f */
.L_x_12:
[----:B------:R-:W-:Y:S01]  /*0f70*/  ISETP.GE.U32.AND P0, PT, R18, UR8, PT ;  /* 0x0000000812007c0c */ /* 0x000fe2000bf06070 */
[----:B------:R-:W-:Y:S01]  /*0f80*/  IMAD.MOV.U32 R19, RZ, RZ, -0x1 ;  /* 0xffffffffff137424 */ /* 0x000fe200078e00ff */
[----:B------:R-:W-:Y:S01]  /*0f90*/  PRMT R8, RZ, 0x7610, R8 ;  /* 0x00007610ff087816 */ /* 0x000fe20000000008 */
[----:B------:R-:W-:Y:S01]  /*0fa0*/  IMAD.MOV.U32 R22, RZ, RZ, -0x1 ;  /* 0xffffffffff167424 */ /* 0x000fe200078e00ff */
[----:B------:R-:W-:Y:S01]  /*0fb0*/  ISETP.GE.U32.AND.EX P0, PT, R17, UR9, PT, P0 ;  /* 0x0000000911007c0c */ /* 0x000fe2000bf06100 */
[----:B------:R-:W-:-:S12]  /*0fc0*/  IMAD.MOV.U32 R2, RZ, RZ, -0x1 ;  /* 0xffffffffff027424 */ /* 0x000fd800078e00ff */
[----:B------:R-:W-:Y:S05]  /*0fd0*/  @P0 BRA `(.L_x_13) ;  /* 0x00000004002c0947 */ /* 0x000fea0003800000 */
[----:B------:R-:W1:Y:S01]  /*0fe0*/  LDC.64 R26, c[0x0][0x628] ;  /* 0x00018a00ff1a7b82 */ /* 0x000e620000000a00 */
[----:B------:R-:W-:Y:S02]  /*0ff0*/  IMAD.MOV.U32 R8, RZ, RZ, R18 ;  /* 0x000000ffff087224 */ /* 0x000fe400078e0012 */
[----:B------:R-:W-:-:S05]  /*1000*/  IMAD.MOV.U32 R9, RZ, RZ, R17 ;  /* 0x000000ffff097224 */ /* 0x000fca00078e0011 */
[----:B------:R-:W2:Y:S08]  /*1010*/  LDC R2, c[0x0][0x630] ;  /* 0x00018c00ff027b82 */ /* 0x000eb00000000800 */
[----:B------:R-:W3:Y:S01]  /*1020*/  LDC.64 R28, c[0x0][0x620] ;  /* 0x00018800ff1c7b82 */ /* 0x000ee20000000a00 */
[----:B-1----:R-:W-:-:S04]  /*1030*/  ISETP.NE.U32.AND P0, PT, R26, RZ, PT ;  /* 0x000000ff1a00720c */ /* 0x002fc80003f05070 */
[----:B------:R-:W-:-:S13]  /*1040*/  ISETP.NE.AND.EX P0, PT, R27, RZ, PT, P0 ;  /* 0x000000ff1b00720c */ /* 0x000fda0003f05300 */
[----:B--23--:R-:W-:Y:S05]  /*1050*/  @!P0 BRA `(.L_x_14) ;  /* 0x0000000000288947 */ /* 0x00cfea0003800000 */
[----:B0-----:R-:W0:Y:S02]  /*1060*/  LDC R13, c[0x0][0x634] ;  /* 0x00018d00ff0d7b82 */ /* 0x001e240000000800 */
[----:B0-----:R-:W-:-:S05]  /*1070*/  IADD3 R13, P0, R18, R13, RZ ;  /* 0x0000000d120d7210 */ /* 0x001fca0007f1e0ff */
[----:B------:R-:W-:-:S04]  /*1080*/  IMAD.X R15, RZ, RZ, R17, P0 ;  /* 0x000000ffff0f7224 */ /* 0x000fc800000e0611 */
[----:B------:R-:W-:-:S04]  /*1090*/  IMAD.WIDE.U32 R8, R15, R26, RZ ;  /* 0x0000001a0f087225 */ /* 0x000fc800078e00ff */
[----:B------:R-:W-:-:S04]  /*10a0*/  IMAD.WIDE.U32 R10, P0, R13, R27, R8 ;  /* 0x0000001b0d0a7225 */ /* 0x000fc80007800008 */
[----:B------:R-:W-:-:S04]  /*10b0*/  IMAD.WIDE.U32 R8, R13, R26, RZ ;  /* 0x0000001a0d087225 */ /* 0x000fc800078e00ff */
[----:B------:R-:W-:Y:S01]  /*10c0*/  IMAD.X R13, RZ, RZ, RZ, P0 ;  /* 0x000000ffff0d7224 */ /* 0x000fe200000e06ff */
[----:B------:R-:W-:Y:S01]  /*10d0*/  IADD3 RZ, P0, R9, R10, RZ ;  /* 0x0000000a09ff7210 */ /* 0x000fe20007f1e0ff */
[----:B------:R-:W-:-:S04]  /*10e0*/  IMAD.MOV.U32 R12, RZ, RZ, R11 ;  /* 0x000000ffff0c7224 */ /* 0x000fc800078e000b */
[----:B------:R-:W-:-:S08]  /*10f0*/  IMAD.WIDE.U32.X R8, R15, R27, R12, P0 ;  /* 0x0000001b0f087225 */ /* 0x000fd000000e040c */
.L_x_14:
[----:B------:R-:W1:Y:S01]  /*1100*/  LDC.64 R32, c[0x0][0x640] ;  /* 0x00019000ff207b82 */ /* 0x000e620000000a00 */
[-C--:B------:R-:W-:Y:S01]  /*1110*/  SHF.R.U64 R30, R8, R2.reuse, R9 ;  /* 0x00000002081e7219 */ /* 0x080fe20000001209 */
[----:B------:R-:W-:Y:S01]  /*1120*/  IMAD.MOV.U32 R19, RZ, RZ, R17 ;  /* 0x000000ffff137224 */ /* 0x000fe200078e0011 */
[----:B------:R-:W-:Y:S01]  /*1130*/  SHF.R.U32.HI R2, RZ, R2, R9 ;  /* 0x00000002ff027219 */ /* 0x000fe20000011609 */
[----:B------:R-:W-:Y:S01]  /*1140*/  IMAD.MOV.U32 R26, RZ, RZ, 0x1 ;  /* 0x00000001ff1a7424 */ /* 0x000fe200078e00ff */
[----:B------:R-:W-:-:S03]  /*1150*/  IADD3 R11, P0, RZ, -R30, RZ ;  /* 0x8000001eff0b7210 */ /* 0x000fc60007f1e0ff */
[----:B------:R-:W2:Y:S02]  /*1160*/  LDC R10, c[0x0][0x618] ;  /* 0x00018600ff0a7b82 */ /* 0x000ea40000000800 */
[----:B------:R-:W-:-:S04]  /*1170*/  IMAD.X R9, RZ, RZ, ~R2, P0 ;  /* 0x000000ffff097224 */ /* 0x000fc800000e0e02 */
[-C--:B------:R-:W-:Y:S02]  /*1180*/  IMAD R2, R9, R28.reuse, RZ ;  /* 0x0000001c09027224 */ /* 0x080fe400078e02ff */
[----:B0-----:R-:W0:Y:S01]  /*1190*/  LDC R13, c[0x0][0x608] ;  /* 0x00018200ff0d7b82 */ /* 0x001e220000000800 */
[----:B------:R-:W-:-:S04]  /*11a0*/  IMAD.WIDE.U32 R8, R11, R28, R18 ;  /* 0x0000001c0b087225 */ /* 0x000fc800078e0012 */
[----:B------:R-:W-:Y:S02]  /*11b0*/  IMAD R11, R11, R29, R2 ;  /* 0x0000001d0b0b7224 */ /* 0x000fe400078e0202 */
[----:B------:R-:W-:Y:S01]  /*11c0*/  IMAD.MOV.U32 R2, RZ, RZ, -0x1 ;  /* 0xffffffffff027424 */ /* 0x000fe200078e00ff */
[----:B------:R-:W3:Y:S01]  /*11d0*/  LDC R31, c[0x0][0x658] ;  /* 0x00019600ff1f7b82 */ /* 0x000ee20000000800 */
[----:B------:R-:W-:Y:S01]  /*11e0*/  IMAD.IADD R9, R9, 0x1, R11 ;  /* 0x0000000109097824 */ /* 0x000fe200078e020b */
[----:B-1----:R-:W-:-:S04]  /*11f0*/  ISETP.NE.U32.AND P0, PT, R32, RZ, PT ;  /* 0x000000ff2000720c */ /* 0x002fc80003f05070 */
[----:B------:R-:W-:Y:S02]  /*1200*/  ISETP.NE.AND.EX P0, PT, R33, RZ, PT, P0 ;  /* 0x000000ff2100720c */ /* 0x000fe40003f05300 */
[----:B------:R-:W1:Y:S01]  /*1210*/  LDC R29, c[0x0][0x600] ;  /* 0x00018000ff1d7b82 */ /* 0x000e620000000800 */
[-CC-:B--2---:R-:W-:Y:S02]  /*1220*/  SHF.R.U64 R27, R8, R10.reuse, R9.reuse ;  /* 0x0000000a081b7219 */ /* 0x184fe40000001209 */
[----:B------:R-:W-:-:S05]  /*1230*/  SHF.R.U32.HI R8, RZ, R10, R9 ;  /* 0x0000000aff087219 */ /* 0x000fca0000011609 */
[----:B------:R-:W2:Y:S01]  /*1240*/  LDC R22, c[0x0][0x648] ;  /* 0x00019200ff167b82 */ /* 0x000ea20000000800 */
[-CC-:B0-----:R-:W-:Y:S02]  /*1250*/  SHF.R.U64 R34, R27, R13.reuse, R8.reuse ;  /* 0x0000000d1b227219 */ /* 0x181fe40000001208 */
[----:B------:R-:W-:-:S05]  /*1260*/  SHF.R.U32.HI R8, RZ, R13, R8 ;  /* 0x0000000dff087219 */ /* 0x000fca0000011608 */
[----:B------:R-:W0:Y:S01]  /*1270*/  LDC R24, c[0x0][0x638] ;  /* 0x00018e00ff187b82 */ /* 0x000e220000000800 */
[-CC-:B---3--:R-:W-:Y:S02]  /*1280*/  SHF.R.U64 R36, R34, R31.reuse, R8.reuse ;  /* 0x0000001f22247219 */ /* 0x188fe40000001208 */
[-C--:B------:R-:W-:Y:S02]  /*1290*/  SHF.L.U32 R2, R2, R31.reuse, RZ ;  /* 0x0000001f02027219 */ /* 0x080fe400000006ff */
[----:B------:R-:W-:Y:S01]  /*12a0*/  SHF.R.U32.HI R9, RZ, R31, R8 ;  /* 0x0000001fff097219 */ /* 0x000fe20000011608 */
[----:B------:R-:W-:Y:S01]  /*12b0*/  IMAD.MOV.U32 R8, RZ, RZ, R36 ;  /* 0x000000ffff087224 */ /* 0x000fe200078e0024 */
[----:B------:R-:W-:Y:S01]  /*12c0*/  LOP3.LUT R15, RZ, R2, RZ, 0x33, !PT ;  /* 0x00000002ff0f7212 */ /* 0x000fe200078e33ff */
[----:B------:R-:W3:Y:S01]  /*12d0*/  LDC R28, c[0x0][0x610] ;  /* 0x00018400ff1c7b82 */ /* 0x000ee20000000800 */
[----:B------:R-:W-:Y:S05]  /*12e0*/  @!P0 BRA `(.L_x_15) ;  /* 0x0000000000288947 */ /* 0x000fea0003800000 */
[----:B------:R-:W4:Y:S02]  /*12f0*/  LDC R13, c[0x0][0x64c] ;  /* 0x00019300ff0d7b82 */ /* 0x000f240000000800 */
[----:B----4-:R-:W-:-:S05]  /*1300*/  IADD3 R13, P0, R36, R13, RZ ;  /* 0x0000000d240d7210 */ /* 0x010fca0007f1e0ff */
        /* <DEDUP_REMOVED lines=8> */
.L_x_15:
[----:B--2---:R-:W-:Y:S01]  /*1390*/  SHF.R.U64 R7, R8, R22, R9 ;  /* 0x0000001608077219 */ /* 0x004fe20000001209 */
[----:B-1----:R-:W-:Y:S01]  /*13a0*/  VIADD R8, R29, 0xffffffff ;  /* 0xffffffff1d087836 */ /* 0x002fe20000000000 */
[----:B------:R-:W-:Y:S01]  /*13b0*/  SHF.L.U32 R2, R26, R31, RZ ;  /* 0x0000001f1a027219 */ /* 0x000fe200000006ff */
[----:B------:R-:W-:Y:S01]  /*13c0*/  @P1 IMAD R21, R25, R20, R6 ;  /* 0x0000001419151224 */ /* 0x000fe200078e0206 */
[----:B------:R-:W-:Y:S01]  /*13d0*/  LOP3.LUT R15, R34, R15, RZ, 0xc0, !PT ;  /* 0x0000000f220f7212 */ /* 0x000fe200078ec0ff */
[----:B------:R-:W-:Y:S01]  /*13e0*/  IMAD.MOV R9, RZ, RZ, -R7 ;  /* 0x000000ffff097224 */ /* 0x000fe200078e0a07 */
[----:B------:R-:W-:-:S03]  /*13f0*/  LOP3.LUT R8, R27, R8, RZ, 0xc0, !PT ;  /* 0x000000081b087212 */ /* 0x000fc600078ec0ff */
[----:B------:R-:W-:Y:S02]  /*1400*/  IMAD R6, R2, R7, R15 ;  /* 0x0000000702067224 */ /* 0x000fe400078e020f */
[----:B0-----:R-:W-:Y:S02]  /*1410*/  IMAD R2, R9, R24, R36 ;  /* 0x0000001809027224 */ /* 0x001fe400078e0224 */
[----:B---3--:R-:W-:Y:S02]  /*1420*/  IMAD R19, R6, R28, R21 ;  /* 0x0000001c06137224 */ /* 0x008fe400078e0215 */
[----:B------:R-:W-:Y:S02]  /*1430*/  IMAD R2, R2, R29, R8 ;  /* 0x0000001d02027224 */ /* 0x000fe400078e0208 */
[----:B------:R-:W-:-:S03]  /*1440*/  IMAD.MOV.U32 R6, RZ, RZ, 0x1 ;  /* 0x00000001ff067424 */ /* 0x000fc600078e00ff */
[----:B------:R-:W-:Y:S02]  /*1450*/  SEL R22, R2, R19, !P1 ;  /* 0x0000001302167207 */ /* 0x000fe40004800000 */
[----:B------:R-:W-:Y:S01]  /*1460*/  SEL R19, R19, R2, !P1 ;  /* 0x0000000213137207 */ /* 0x000fe20004800000 */
[----:B------:R-:W-:Y:S01]  /*1470*/  IMAD.MOV.U32 R2, RZ, RZ, R30 ;  /* 0x000000ffff027224 */ /* 0x000fe200078e001e */
[----:B------:R-:W-:-:S07]  /*1480*/  PRMT R8, R6, 0x7610, R8 ;  /* 0x0000761006087816 */ /* 0x000fce0000000008 */
.L_x_13:
[----:B------:R-:W-:Y:S05]  /*1490*/  @!P2 BRA `(.L_x_16) ;  /* 0x00000000000ca947 */ /* 0x000fea0003800000 */
[----:B------:R-:W-:Y:S01]  /*14a0*/  UCGABAR_WAIT ;  /* 0x0000000000007dc7 */ /* 0x000fe20008000000 */
[----:B------:R-:W-:Y:S01]  /*14b0*/  CCTL.IVALL ;  /* 0x00000000ff00798f */ /* 0x000fe20002000000 */
[----:B------:R-:W-:Y:S05]  /*14c0*/  BRA `(.L_x_17) ;  /* 0x0000000000047947 */ /* 0x000fea0003800000 */
.L_x_16:
[----:B------:R-:W-:Y:S06]  /*14d0*/  BAR.SYNC.DEFER_BLOCKING 0x0 ;  /* 0x0000000000007b1d */ /* 0x000fec0000010000 */
.L_x_17:
[----:B------:R-:W-:Y:S05]  /*14e0*/  @!P4 BRA `(.L_x_18) ;  /* 0x0000008c00fcc947 */ /* 0x000fea0003800000 */
[----:B------:R-:W-:-:S13]  /*14f0*/  ISETP.GT.U32.AND P0, PT, R35, 0x1, PT ;  /* 0x000000012300780c */ /* 0x000fda0003f04070 */
[----:B------:R-:W-:Y:S05]  /*1500*/  @P0 EXIT ;  /* 0x000000000000094d */ /* 0x000fea0003800000 */
.L_x_19:
[----:B------:R-:W-:-:S08]  /*1510*/  NOP ;  /* 0x0000000000007918 */ /* 0x000fd00000000000 */
[----:B------:R-:W1:Y:S02]  /*1520*/  USETMAXREG.TRY_ALLOC.CTAPOOL UP0, 0xe8 ;  /* 0x000000e8000079c8 */ /* 0x000e640008000600 */
[----:B-1----:R-:W-:-:S13]  /*1530*/  PLOP3.LUT P0, PT, PT, PT, UP0, 0x80, 0x0 ;  /* 0x000000000000781c */ /* 0x002fda0003f0f008 */
[----:B------:R-:W-:Y:S05]  /*1540*/  @!P0 BRA `(.L_x_19) ;  /* 0xfffffffc00f08947 */ /* 0x000fea000383ffff */
[----:B------:R-:W-:-:S13]  /*1550*/  LOP3.LUT P0, RZ, R8, 0xff, RZ, 0xc0, !PT ;  /* 0x000000ff08ff7812 */ /* 0x000fda000780c0ff */
[----:B------:R-:W-:Y:S05]  /*1560*/  @!P0 EXIT ;  /* 0x000000000000894d */ /* 0x000fea0003800000 */
[----:B------:R-:W1:Y:S01]  /*1570*/  S2UR UR4, SR_CgaCtaId ;  /* 0x00000000000479c3 */ /* 0x000e620000008800 */
[----:B------:R-:W-:Y:S01]  /*1580*/  VIADD R14, R14, 0xffffffff ;  /* 0xffffffff0e0e7836 */ /* 0x000fe20000000000 */
[CC--:B------:R-:W-:Y:S01]  /*1590*/  LEA.HI R4, R0.reuse, R3.reuse, RZ, 0x2 ;  /* 0x0000000300047211 */ /* 0x0c0fe200078f10ff */
[----:B------:R-:W-:Y:S01]  /*15a0*/  UMOV UR41, 0x400 ;  /* 0x0000040000297882 */ /* 0x000fe20000000000 */
[----:B------:R-:W-:Y:S01]  /*15b0*/  LEA.HI R0, R0, R3, RZ, 0x5 ;  /* 0x0000000300007211 */ /* 0x000fe200078f28ff */
[----:B------:R-:W-:Y:S01]  /*15c0*/  UISETP.LT.AND UP0, UPT, UR40, 0x1, UPT ;  /* 0x000000012800788c */ /* 0x000fe2000bf01270 */
[----:B------:R-:W-:Y:S01]  /*15d0*/  R2UR UR42, R14 ;  /* 0x000000000e2a72ca */ /* 0x000fe200000e0000 */
[----:B------:R-:W-:Y:S01]  /*15e0*/  USHF.L.U32 UR44, UR40, 0x1, URZ ;  /* 0x00000001282c7899 */ /* 0x000fe2000800063f */
[--C-:B------:R-:W-:Y:S01]  /*15f0*/  SHF.R.S32.HI R156, RZ, 0x2, R4.reuse ;  /* 0x00000002ff9c7819 */ /* 0x100fe20000011404 */
[----:B------:R-:W-:Y:S01]  /*1600*/  USEL UR43, UR40, 0x1, UP0 ;  /* 0x00000001282b7887 */ /* 0x000fe20008000000 */
[----:B------:R-:W-:-:S02]  /*1610*/  SHF.R.S32.HI R5, RZ, 0x1f, R4 ;  /* 0x0000001fff057819 */ /* 0x000fc40000011404 */
[----:B------:R-:W-:Y:S01]  /*1620*/  LOP3.LUT R158, R4, 0xfffffffc, RZ, 0xc0, !PT ;  /* 0xfffffffc049e7812 */ /* 0x000fe200078ec0ff */
[----:B------:R-:W-:Y:S01]  /*1630*/  UIADD3 UR43, -UR43, UR40, URZ ;  /* 0x000000282b2b7290 */ /* 0x000fe2000fffe13f */
[----:B------:R-:W-:Y:S02]  /*1640*/  LEA.HI R5, R5, R156, RZ, 0x3 ;  /* 0x0000009c05057211 */ /* 0x000fe400078f18ff */
[----:B------:R-:W-:Y:S01]  /*1650*/  ISETP.NE.AND P0, PT, R14, RZ, PT ;  /* 0x000000ff0e00720c */ /* 0x000fe20003f05270 */
[----:B------:R-:W-:Y:S01]  /*1660*/  IMAD.IADD R158, R3, 0x1, -R158 ;  /* 0x00000001039e7824 */ /* 0x000fe200078e0a9e */
[----:B------:R-:W-:Y:S01]  /*1670*/  LOP3.LUT R5, R5, 0xfffffff8, RZ, 0xc0, !PT ;  /* 0xfffffff805057812 */ /* 0x000fe200078ec0ff */
[----:B------:R-:W-:Y:S01]  /*1680*/  USHF.L.U32 UR42, UR42, 0x3, URZ ;  /* 0x000000032a2a7899 */ /* 0x000fe2000800063f */
[----:B------:R-:W-:Y:S02]  /*1690*/  LOP3.LUT R174, R16, 0x1, RZ, 0xfc, !PT ;  /* 0x0000000110ae7812 */ /* 0x000fe400078efcff */
[----:B------:R-:W-:Y:S01]  /*16a0*/  SEL R175, RZ, 0x1, P0 ;  /* 0x00000001ffaf7807 */ /* 0x000fe20000000000 */
[----:B------:R-:W-:Y:S01]  /*16b0*/  IMAD.IADD R156, R156, 0x1, -R5 ;  /* 0x000000019c9c7824 */ /* 0x000fe200078e0a05 */
[----:B-1----:R-:W-:Y:S01]  /*16c0*/  ULEA UR41, UR4, UR41, 0x18 ;  /* 0x0000002904297291 */ /* 0x002fe2000f8ec03f */
[----:B------:R-:W-:Y:S01]  /*16d0*/  SHF.R.S32.HI R5, RZ, 0x5, R0 ;  /* 0x00000005ff057819 */ /* 0x000fe20000011400 */
[----:B------:R-:W-:Y:S01]  /*16e0*/  IMAD.U32 R160, RZ, RZ, UR42 ;  /* 0x0000002affa07e24 */ /* 0x000fe2000f8e00ff */
[----:B------:R-:W-:Y:S01]  /*16f0*/  ULDC UR4, c[0x0][0x284] ;  /* 0x0000a10000047ab9 */ /* 0x000fe20000000800 */
[----:B------:R-:W-:Y:S01]  /*1700*/  UIADD3 UR45, UR41, 0xc0, URZ ;  /* 0x000000c0292d7890 */ /* 0x000fe2000fffe03f */
[--C-:B------:R-:W-:Y:S01]  /*1710*/  SHF.R.S32.HI R157, RZ, 0x1f, R156.reuse ;  /* 0x0000001fff9d7819 */ /* 0x100fe2000001149c */
[----:B------:R-:W-:Y:S01]  /*1720*/  IMAD R163, R5, -0x10, -R156 ;  /* 0xfffffff005a37824 */ /* 0x000fe200078e0a9c */
[----:B------:R-:W-:-:S02]  /*1730*/  LOP3.LUT R162, R160, 0x8, RZ, 0xc0, !PT ;  /* 0x00000008a0a27812 */ /* 0x000fc400078ec0ff */
[----:B------:R-:W-:Y:S01]  /*1740*/  LOP3.LUT R160, R160, 0x8, RZ, 0xc, !PT ;  /* 0x00000008a0a07812 */ /* 0x000fe200078e0cff */
[----:B------:R-:W-:Y:S01]  /*1750*/  IMAD.U32 R159, RZ, RZ, UR45 ;  /* 0x0000002dff9f7e24 */ /* 0x000fe2000f8e00ff */
[----:B------:R-:W-:Y:S01]  /*1760*/  LOP3.LUT R162, R162, 0x18, RZ, 0x3c, !PT ;  /* 0x00000018a2a27812 */ /* 0x000fe200078e3cff */
[----:B------:R-:W-:-:S04]  /*1770*/  IMAD.WIDE R156, R5, 0x10, R156 ;  /* 0x00000010059c7825 */ /* 0x000fc800078e029c */
[----:B------:R-:W-:Y:S02]  /*1780*/  VIADD R161, R159, UR42 ;  /* 0x0000002a9fa17c36 */ /* 0x000fe40008000000 */
[----:B------:R-:W-:-:S07]  /*1790*/  VIADD R163, R163, UR4 ;  /* 0x00000004a3a37c36 */ /* 0x000fce0008000000 */
.L_x_295:
[----:B------:R-:W-:Y:S01]  /*17a0*/  SHF.L.U32 R0, R175, 0x1f, RZ ;  /* 0x0000001faf007819 */ /* 0x000fe200000006ff */
[----:B------:R-:W-:Y:S02]  /*17b0*/  ULDC UR4, c[0x0][0x28c] ;  /* 0x0000a30000047ab9 */ /* 0x000fe40000000800 */
[----:B------:R-:W-:Y:S01]  /*17c0*/  ISETP.LT.AND P1, PT, RZ, UR4, PT ;  /* 0x00000004ff007c0c */ /* 0x000fe2000bf21270 */
[----:B------:R-:W1:Y:S02]  /*17d0*/  SYNCS.PHASECHK.TRANS64.TRYWAIT P0, [R159+UR42], R0 ;  /* 0x000000009f0075a7 */ /* 0x000e64000800016a */
[----:B-1-34-:R-:W-:Y:S10]  /*17e0*/  @!P0 BRA `(.L_x_20) ;  /* 0x000000a000508947 */ /* 0x01aff40003800000 */
.L_x_324:
[----:B------:R-:W-:Y:S05]  /*17f0*/  @P1 BRA `(.L_x_21) ;  /* 0x0000000000401947 */ /* 0x000fea0003800000 */
[----:B-1----:R-:W-:Y:S01]  /*1800*/  MOV R0, 0x0 ;  /* 0x0000000000007802 */ /* 0x002fe20000000f00 */
[----:B------:R-:W-:Y:S01]  /*1810*/  ULDC.64 UR4, c[0x4][0x68] ;  /* 0x01001a0000047ab9 */ /* 0x000fe20000000a00 */
[----:B------:R-:W-:Y:S01]  /*1820*/  ULDC.64 UR6, c[0x4][0x8] ;  /* 0x0100020000067ab9 */ /* 0x000fe20000000a00 */
[----:B------:R-:W-:Y:S01]  /*1830*/  IMAD.U32 R4, RZ, RZ, UR4 ;  /* 0x00000004ff047e24 */ /* 0x000fe2000f8e00ff */
[----:B------:R1:W2:Y:S01]  /*1840*/  LDC.64 R14, c[0x4][R0] ;  /* 0x01000000000e7b82 */ /* 0x0002a20000000a00 */
[----:B------:R-:W-:Y:S01]  /*1850*/  IMAD.U32 R5, RZ, RZ, UR5 ;  /* 0x00000005ff057e24 */ /* 0x000fe2000f8e00ff */
[----:B------:R-:W-:Y:S01]  /*1860*/  ULDC.64 UR4, c[0x4][0x70] ;  /* 0x01001c0000047ab9 */ /* 0x000fe20000000a00 */
[----:B------:R-:W-:Y:S02]  /*1870*/  IMAD.U32 R10, RZ, RZ, UR6 ;  /* 0x00000006ff0a7e24 */ /* 0x000fe4000f8e00ff */
[----:B------:R-:W-:Y:S02]  /*1880*/  IMAD.U32 R6, RZ, RZ, UR4 ;  /* 0x00000004ff067e24 */ /* 0x000fe4000f8e00ff */
[----:B------:R-:W-:-:S02]  /*1890*/  IMAD.U32 R7, RZ, RZ, UR5 ;  /* 0x00000005ff077e24 */ /* 0x000fc4000f8e00ff */
[----:B------:R-:W-:Y:S02]  /*18a0*/  IMAD.U32 R11, RZ, RZ, UR7 ;  /* 0x00000007ff0b7e24 */ /* 0x000fe4000f8e00ff */
[----:B------:R-:W-:Y:S02]  /*18b0*/  IMAD.MOV.U32 R8, RZ, RZ, 0x1e1 ;  /* 0x000001e1ff087424 */ /* 0x000fe400078e00ff */
[----:B0-----:R-:W-:Y:S02]  /*18c0*/  IMAD.MOV.U32 R12, RZ, RZ, 0x1 ;  /* 0x00000001ff0c7424 */ /* 0x001fe400078e00ff */
[----:B-1----:R-:W-:-:S07]  /*18d0*/  IMAD.MOV.U32 R13, RZ, RZ, RZ ;  /* 0x000000ffff0d7224 */ /* 0x002fce00078e00ff */
[----:B------:R-:W-:-:S07]  /*18e0*/  LEPC R20, `(.L_x_21) ;  /* 0x000000001014794e */ /* 0x000fce0000000000 */
[----:B--2--5:R-:W-:Y:S05]  /*18f0*/  CALL.ABS.NOINC R14 ;  /* 0x000000000e007343 */ /* 0x024fea0003c00000 */
.L_x_21:
[----:B------:R-:W-:-:S13]  /*1900*/  ISETP.NE.AND P0, PT, R174, 0x3, PT ;  /* 0x00000003ae00780c */ /* 0x000fda0003f05270 */
[----:B------:R-:W-:Y:S05]  /*1910*/  @!P0 BRA `(.L_x_22) ;  /* 0x0000000000048947 */ /* 0x000fea0003800000 */
[----:B------:R-:W-:Y:S01]  /*1920*/  BPT.TRAP 0x1 ;  /* 0x000000040000795c */ /* 0x000fe20000300000 */
.L_x_22:
[----:B------:R-:W-:Y:S02]  /*1930*/  IMAD.U32 R3, RZ, RZ, UR39 ;  /* 0x00000027ff037e24 */ /* 0x000fe4000f8e00ff */
[----:B-1----:R-:W-:-:S03]  /*1940*/  IMAD.U32 R0, RZ, RZ, UR38 ;  /* 0x00000026ff007e24 */ /* 0x002fc6000f8e00ff */
[----:B------:R-:W-:Y:S02]  /*1950*/  LEA R3, R3, UR41, 0x3 ;  /* 0x0000002903037c11 */ /* 0x000fe4000f8e18ff */
[----:B------:R-:W-:-:S04]  /*1960*/  SHF.L.U32 R0, R0, 0x1f, RZ ;  /* 0x0000001f00007819 */ /* 0x000fc800000006ff */
[----:B------:R1:W2:Y:S01]  /*1970*/  SYNCS.PHASECHK.TRANS64.TRYWAIT P1, [R3+URZ], R0 ;  /* 0x00000000030075a7 */ /* 0x0002a2000802017f */
[----:B------:R-:W-:Y:S05]  /*1980*/  @!P0 BRA `(.L_x_23) ;  /* 0x0000000000048947 */ /* 0x000fea0003800000 */
[----:B------:R-:W-:Y:S01]  /*1990*/  BPT.TRAP 0x1 ;  /* 0x000000040000795c */ /* 0x000fe20000300000 */
.L_x_23:
[----:B------:R-:W-:-:S05]  /*19a0*/  IMAD.U32 R4, RZ, RZ, UR43 ;  /* 0x0000002bff047e24 */ /* 0x000fca000f8e00ff */
[----:B------:R-:W-:Y:S01]  /*19b0*/  ISETP.GE.AND P2, PT, R4, 0x1, PT ;  /* 0x000000010400780c */ /* 0x000fe20003f46270 */
[----:B--2---:R-:W-:-:S12]  /*19c0*/  @P1 BRA `(.L_x_24) ;  /* 0x0000000000081947 */ /* 0x004fd80003800000 */
[----:B------:R-:W2:Y:S02]  /*19d0*/  SYNCS.PHASECHK.TRANS64.TRYWAIT P1, [R3+URZ], R0 ;  /* 0x00000000030075a7 */ /* 0x000ea4000802017f */
[----:B--2---:R-:W-:Y:S05]  /*19e0*/  @!P1 BRA `(.L_x_25) ;  /* 0x0000009c00e49947 */ /* 0x004fea0003800000 */
.L_x_24:
[----:B------:R-:W-:Y:S05]  /*19f0*/  WARPSYNC.ALL ;  /* 0x0000000000007948 */ /* 0x000fea0003800000 */
[----:B------:R-:W-:Y:S01]  /*1a00*/  UIADD3 UR4, UR41, 0x180, URZ ;  /* 0x0000018029047890 */ /* 0x000fe2000fffe03f */
[----:B------:R-:W-:Y:S01]  /*1a10*/  WARPGROUP.ARRIVE ;  /* 0x00000000000079c5 */ /* 0x000fe20000000000 */
[----:B------:R-:W-:Y:S02]  /*1a20*/  UIADD3 UR5, UR41, 0xb180, URZ ;  /* 0x0000b18029057890 */ /* 0x000fe4000fffe03f */
[----:B------:R-:W-:Y:S02]  /*1a30*/  USHF.R.U32.HI UR4, URZ, 0x4, UR4 ;  /* 0x000000043f047899 */ /* 0x000fe40008011604 */
[----:B------:R-:W-:-:S02]  /*1a40*/  USHF.R.U32.HI UR5, URZ, 0x4, UR5 ;  /* 0x000000043f057899 */ /* 0x000fc40008011605 */
[----:B------:R-:W-:Y:S02]  /*1a50*/  ULOP3.LUT UR4, UR4, 0x3fff, URZ, 0xc0, !UPT ;  /* 0x00003fff04047892 */ /* 0x000fe4000f8ec03f */
[----:B------:R-:W-:Y:S02]  /*1a60*/  ULOP3.LUT UR5, UR5, 0x3fff, URZ, 0xc0, !UPT ;  /* 0x00003fff05057892 */ /* 0x000fe4000f8ec03f */
[----:B------:R-:W-:Y:S02]  /*1a70*/  ULOP3.LUT UR10, UR4, 0x10000, URZ, 0xfc, !UPT ;  /* 0x00010000040a7892 */ /* 0x000fe4000f8efc3f */
[----:B------:R-:W-:Y:S02]  /*1a80*/  ULOP3.LUT UR9, UR5, 0x10000, URZ, 0xfc, !UPT ;  /* 0x0001000005097892 */ /* 0x000fe4000f8efc3f */
[----:B------:R-:W-:Y:S02]  /*1a90*/  ULEA UR4, UR39, UR10, 0x8 ;  /* 0x0000000a27047291 */ /* 0x000fe4000f8e403f */
[----:B------:R-:W-:Y:S01]  /*1aa0*/  ULEA UR6, UR39, UR9, 0xa ;  /* 0x0000000927067291 */ /* 0x000fe2000f8e503f */
[----:B------:R-:W-:Y:S01]  /*1ab0*/  UMOV UR5, 0x80000020 ;  /* 0x8000002000057882 */ /* 0x000fe20000000000 */
[----:B------:R-:W-:-:S07]  /*1ac0*/  UMOV UR7, 0x80000020 ;  /* 0x8000002000077882 */ /* 0x000fce0000000000 */
[----:B------:R-:W-:Y:S01]  /*1ad0*/  HGMMA.64x256x16.F32.BF16 R24, gdesc[UR4], RZ, !UPT, gsb0 ;  /* 0x03e00000041879f0 */ /* 0x000fe2000c0018ff */
[----:B------:R-:W-:Y:S02]  /*1ae0*/  UIADD3 UR4, UR4, 0x2, URZ ;  /* 0x0000000204047890 */ /* 0x000fe4000fffe03f */
[----:B------:R-:W-:Y:S01]  /*1af0*/  UIADD3 UR6, UR6, 0x2, URZ ;  /* 0x0000000206067890 */ /* 0x000fe2000fffe03f */
[----:B------:R-:W-:Y:S01]  /*1b00*/  UMOV UR5, 0x80000020 ;  /* 0x8000002000057882 */ /* 0x000fe20000000000 */
[----:B------:R-:W-:Y:S01]  /*1b10*/  UMOV UR7, 0x80000020 ;  /* 0x8000002000077882 */ /* 0x000fe20000000000 */
[----:B------:R-:W-:Y:S02]  /*1b20*/  WARPGROUP.DEPBAR.LE gsb0, 0x0 ;  /* 0x00008000000079c5 */ /* 0x000fe40000010000 */
[----:B------:R-:W-:-:S15]  /*1b30*/  WARPGROUP.ARRIVE ;  /* 0x00000000000079c5 */ /* 0x000fde0000000000 */
[----:B------:R-:W-:-:S05]  /*1b40*/  NOP ;  /* 0x0000000000007918 */ /* 0x000fca0000000000 */
[----:B------:R-:W-:Y:S03]  /*1b50*/  HGMMA.64x256x16.F32.BF16 R24, gdesc[UR4], R24, gsb0 ;  /* 0x03e00000041879f0 */ /* 0x000fe60008001818 */
[----:B------:R-:W-:Y:S02]  /*1b60*/  WARPGROUP.DEPBAR.LE gsb0, 0x0 ;  /* 0x00008000000079c5 */ /* 0x000fe40000010000 */
[----:B------:R-:W-:Y:S05]  /*1b70*/  @!P2 BRA `(.L_x_26) ;  /* 0x0000000000d8a947 */ /* 0x000fea0003800000 */
[----:B------:R-:W-:Y:S01]  /*1b80*/  UIADD3 UR4, UR39, 0x1, URZ ;  /* 0x0000000127047890 */ /* 0x000fe2000fffe03f */
[----:B-12---:R-:W-:Y:S02]  /*1b90*/  IMAD.U32 R0, RZ, RZ, UR43 ;  /* 0x0000002bff007e24 */ /* 0x006fe4000f8e00ff */
[----:B------:R-:W-:Y:S01]  /*1ba0*/  IMAD.U32 R3, RZ, RZ, UR39 ;  /* 0x00000027ff037e24 */ /* 0x000fe2000f8e00ff */
[----:B------:R-:W-:-:S04]  /*1bb0*/  UISETP.NE.AND UP0, UPT, UR4, 0xb, UPT ;  /* 0x0000000b0400788c */ /* 0x000fc8000bf05270 */
[----:B------:R-:W-:Y:S02]  /*1bc0*/  USEL UR5, URZ, 0x1, UP0 ;  /* 0x000000013f057887 */ /* 0x000fe40008000000 */
[----:B------:R-:W-:Y:S02]  /*1bd0*/  USEL UR8, UR4, URZ, UP0 ;  /* 0x0000003f04087287 */ /* 0x000fe40008000000 */
[----:B------:R-:W-:-:S06]  /*1be0*/  ULOP3.LUT UR5, UR38, UR5, URZ, 0x3c, !UPT ;  /* 0x0000000526057292 */ /* 0x000fcc000f8e3c3f */
[----:B------:R-:W-:-:S07]  /*1bf0*/  IMAD.U32 R6, RZ, RZ, UR5 ;  /* 0x00000005ff067e24 */ /* 0x000fce000f8e00ff */
.L_x_33:
[----:B------:R-:W-:Y:S05]  /*1c00*/  @!P0 BRA `(.L_x_27) ;  /* 0x0000000000048947 */ /* 0x000fea0003800000 */
[----:B------:R-:W-:Y:S01]  /*1c10*/  BPT.TRAP 0x1 ;  /* 0x000000040000795c */ /* 0x000fe20000300000 */
.L_x_27:
[----:B------:R-:W-:Y:S01]  /*1c20*/  ULEA UR4, UR8, UR41, 0x3 ;  /* 0x0000002908047291 */ /* 0x000fe2000f8e183f */
[----:B------:R-:W-:-:S08]  /*1c30*/  SHF.L.U32 R4, R6, 0x1f, RZ ;  /* 0x0000001f06047819 */ /* 0x000fd000000006ff */
[----:B------:R1:W2:Y:S01]  /*1c40*/  SYNCS.PHASECHK.TRANS64.TRYWAIT P1, [UR4], R4 ;  /* 0x00000004ff0075a7 */ /* 0x0002a20008020144 */
[----:B------:R-:W-:Y:S05]  /*1c50*/  @!P0 BRA `(.L_x_28) ;  /* 0x0000000000048947 */ /* 0x000fea0003800000 */
[----:B------:R-:W-:Y:S01]  /*1c60*/  BPT.TRAP 0x1 ;  /* 0x000000040000795c */ /* 0x000fe20000300000 */
.L_x_28:
[----:B--2---:R-:W-:Y:S05]  /*1c70*/  @P1 BRA `(.L_x_29) ;  /* 0x0000000000081947 */ /* 0x004fea0003800000 */
[----:B------:R-:W2:Y:S02]  /*1c80*/  SYNCS.PHASECHK.TRANS64.TRYWAIT P1, [UR4], R4 ;  /* 0x00000004ff0075a7 */ /* 0x000ea40008020144 */
[----:B--2---:R-:W-:Y:S05]  /*1c90*/  @!P1 BRA `(.L_x_30) ;  /* 0x0000009c004c9947 */ /* 0x004fea0003800000 */
.L_x_29:
[----:B------:R-:W-:Y:S01]  /*1ca0*/  ULEA UR4, UR8, UR10, 0x8 ;  /* 0x0000000a08047291 */ /* 0x000fe2000f8e403f */
[----:B------:R-:W-:Y:S01]  /*1cb0*/  WARPGROUP.ARRIVE ;  /* 0x00000000000079c5 */ /* 0x000fe20000000000 */
[----:B------:R-:W-:Y:S01]  /*1cc0*/  ULEA UR6, UR8, UR9, 0xa ;  /* 0x0000000908067291 */ /* 0x000fe2000f8e503f */
[----:B------:R-:W-:Y:S01]  /*1cd0*/  UMOV UR5, 0x80000020 ;  /* 0x8000002000057882 */ /* 0x000fe20000000000 */
[----:B------:R-:W-:-:S07]  /*1ce0*/  UMOV UR7, 0x80000020 ;  /* 0x8000002000077882 */ /* 0x000fce0000000000 */
[----:B------:R-:W-:Y:S01]  /*1cf0*/  HGMMA.64x256x16.F32.BF16 R24, gdesc[UR4], R24, gsb0 ;  /* 0x03e00000041879f0 */ /* 0x000fe20008001818 */
        /* <DEDUP_REMOVED lines=10> */
[----:B------:R-:W-:Y:S01]  /*1da0*/  BPT.TRAP 0x1 ;  /* 0x000000040000795c */ /* 0x000fe20000300000 */
.L_x_31:
[----:B------:R-:W-:-:S13]  /*1db0*/  ISETP.NE.AND P1, PT, R153, RZ, PT ;  /* 0x000000ff9900720c */ /* 0x000fda0003f25270 */
[----:B-12---:R-:W-:-:S05]  /*1dc0*/  @P1 LEA R4, R3, UR41, 0x3 ;  /* 0x0000002903041c11 */ /* 0x006fca000f8e18ff */
[----:B------:R-:W-:-:S05]  /*1dd0*/  @P1 VIADD R5, R4, 0x58 ;  /* 0x0000005804051836 */ /* 0x000fca0000000000 */
[----:B------:R-:W-:-:S04]  /*1de0*/  @P1 PRMT R5, R152, 0x654, R5 ;  /* 0x0000065498051816 */ /* 0x000fc80000000005 */
[----:B------:R1:W-:Y:S01]  /*1df0*/  @P1 SYNCS.ARRIVE.TRANS64.RED.A1T0 RZ, [R5+URZ], RZ ;  /* 0x000000ff05ff19a7 */ /* 0x0003e2000810043f */
[----:B------:R-:W-:-:S13]  /*1e00*/  ISETP.GT.U32.AND P1, PT, R16, 0x1, PT ;  /* 0x000000011000780c */ /* 0x000fda0003f24070 */
[----:B-1----:R-:W-:Y:S05]  /*1e10*/  @P1 BRA `(.L_x_32) ;  /* 0x0000000000041947 */ /* 0x002fea0003800000 */
[----:B------:R-:W-:Y:S01]  /*1e20*/  BPT.TRAP 0x1 ;  /* 0x000000040000795c */ /* 0x000fe20000300000 */
.L_x_32:
[----:B------:R-:W-:Y:S01]  /*1e30*/  UIADD3 UR8, UR8, 0x1, URZ ;  /* 0x0000000108087890 */ /* 0x000fe2000fffe03f */
[C---:B------:R-:W-:Y:S01]  /*1e40*/  ISETP.GT.AND P2, PT, R0.reuse, 0x1, PT ;  /* 0x000000010000780c */ /* 0x040fe20003f44270 */
[----:B------:R-:W-:Y:S02]  /*1e50*/  VIADD R3, R3, 0x1 ;  /* 0x0000000103037836 */ /* 0x000fe40000000000 */
[----:B------:R-:W-:Y:S01]  /*1e60*/  UISETP.NE.AND UP0, UPT, UR8, 0xb, UPT ;  /* 0x0000000b0800788c */ /* 0x000fe2000bf05270 */
[----:B------:R-:W-:Y:S02]  /*1e70*/  VIADD R0, R0, 0xffffffff ;  /* 0xffffffff00007836 */ /* 0x000fe40000000000 */
[C---:B------:R-:W-:Y:S01]  /*1e80*/  ISETP.NE.AND P1, PT, R3.reuse, 0xb, PT ;  /* 0x0000000b0300780c */ /* 0x040fe20003f25270 */
[----:B------:R-:W-:Y:S02]  /*1e90*/  USEL UR4, URZ, 0x1, UP0 ;  /* 0x000000013f047887 */ /* 0x000fe40008000000 */
[----:B------:R-:W-:Y:S01]  /*1ea0*/  USEL UR8, UR8, URZ, UP0 ;  /* 0x0000003f08087287 */ /* 0x000fe20008000000 */
[----:B------:R-:W-:-:S03]  /*1eb0*/  SEL R3, R3, RZ, P1 ;  /* 0x000000ff03037207 */ /* 0x000fc60000800000 */
[----:B------:R-:W-:Y:S01]  /*1ec0*/  LOP3.LUT R6, R6, UR4, RZ, 0x3c, !PT ;  /* 0x0000000406067c12 */ /* 0x000fe2000f8e3cff */
[----:B------:R-:W-:Y:S07]  /*1ed0*/  @P2 BRA `(.L_x_33) ;  /* 0xfffffffc00482947 */ /* 0x000fee000383ffff */
.L_x_26:
[----:B-12---:R-:W1:Y:S01]  /*1ee0*/  LDC R0, c[0x0][0x28c] ;  /* 0x0000a300ff007b82 */ /* 0x006e620000000800 */
[----:B------:R2:W-:Y:S01]  /*1ef0*/  SYNCS.ARRIVE.TRANS64.A1T0 RZ, [R160+UR45], RZ ;  /* 0x000000ffa0ff79a7 */ /* 0x0005e2000810002d */
[----:B-1----:R-:W-:-:S13]  /*1f00*/  ISETP.GE.AND P1, PT, R0, 0x1, PT ;  /* 0x000000010000780c */ /* 0x002fda0003f26270 */
[----:B--2---:R-:W-:Y:S05]  /*1f10*/  @!P1 BRA `(.L_x_34) ;  /* 0x0000000000449947 */ /* 0x004fea0003800000 */
[----:B------:R-:W-:Y:S05]  /*1f20*/  @!P0 BRA `(.L_x_35) ;  /* 0x0000000000048947 */ /* 0x000fea0003800000 */
[----:B------:R-:W-:Y:S01]  /*1f30*/  BPT.TRAP 0x1 ;  /* 0x000000040000795c */ /* 0x000fe20000300000 */
.L_x_35:
[----:B------:R-:W-:-:S13]  /*1f40*/  ISETP.NE.AND P0, PT, R153, RZ, PT ;  /* 0x000000ff9900720c */ /* 0x000fda0003f05270 */
[----:B------:R-:W-:-:S05]  /*1f50*/  VOTEU.ANY UP0, P0 ;  /* 0x00000000003f7886 */ /* 0x000fca0000000100 */
[----:B------:R-:W-:-:S06]  /*1f60*/  @UP0 UIADD3 UR4, UR43, UR39, URZ ;  /* 0x000000272b040290 */ /* 0x000fcc000fffe03f */
[----:B------:R-:W-:Y:S02]  /*1f70*/  IMAD.U32 R4, RZ, RZ, UR4 ;  /* 0x00000004ff047e24 */ /* 0x000fe4000f8e00ff */
[----:B------:R-:W-:Y:S02]  /*1f80*/  IMAD.U32 R3, RZ, RZ, UR4 ;  /* 0x00000004ff037e24 */ /* 0x000fe4000f8e00ff */
[----:B------:R-:W-:-:S05]  /*1f90*/  @P0 IMAD.WIDE.U32 R4, R4, -0x45d1745d, RZ ;  /* 0xba2e8ba304040825 */ /* 0x000fca00078e00ff */
[----:B------:R-:W-:-:S05]  /*1fa0*/  @P0 SHF.R.U32.HI R0, RZ, 0x3, R5 ;  /* 0x00000003ff000819 */ /* 0x000fca0000011605 */
[----:B------:R-:W-:-:S05]  /*1fb0*/  @P0 IMAD R0, R0, -0xb, R3 ;  /* 0xfffffff500000824 */ /* 0x000fca00078e0203 */
[----:B------:R-:W-:-:S05]  /*1fc0*/  @P0 LEA R0, R0, UR41, 0x3 ;  /* 0x0000002900000c11 */ /* 0x000fca000f8e18ff */
[----:B------:R-:W-:-:S05]  /*1fd0*/  @P0 VIADD R3, R0, 0x58 ;  /* 0x0000005800030836 */ /* 0x000fca0000000000 */
[----:B------:R-:W-:-:S04]  /*1fe0*/  @P0 PRMT R3, R152, 0x654, R3 ;  /* 0x0000065498030816 */ /* 0x000fc80000000003 */
[----:B------:R1:W-:Y:S01]  /*1ff0*/  @P0 SYNCS.ARRIVE.TRANS64.RED.A1T0 RZ, [R3+URZ], RZ ;  /* 0x000000ff03ff09a7 */ /* 0x0003e2000810043f */
[----:B------:R-:W-:-:S13]  /*2000*/  ISETP.GT.U32.AND P0, PT, R16, 0x1, PT ;  /* 0x000000011000780c */ /* 0x000fda0003f04070 */
[----:B-1----:R-:W-:Y:S05]  /*2010*/  @P0 BRA `(.L_x_34) ;  /* 0x0000000000040947 */ /* 0x002fea0003800000 */
[----:B------:R-:W-:Y:S01]  /*2020*/  BPT.TRAP 0x1 ;  /* 0x000000040000795c */ /* 0x000fe20000300000 */
.L_x_34:
[----:B------:R-:W-:Y:S01]  /*2030*/  SHF.L.U32 R0, R175, 0x1f, RZ ;  /* 0x0000001faf007819 */ /* 0x000fe200000006ff */
[----:B------:R-:W-:Y:S01]  /*2040*/  UIADD3 UR39, UR44, UR39, URZ ;  /* 0x000000272c277290 */ /* 0x000fe2000fffe03f */
[----:B------:R-:W1:Y:S01]  /*2050*/  LDC R15, c[0x0][0x288] ;  /* 0x0000a200ff0f7b82 */ /* 0x000e620000000800 */
[----:B------:R-:W-:Y:S01]  /*2060*/  UISETP.GE.U32.AND UP1, UPT, UR44, 0xb, UPT ;  /* 0x0000000b2c00788c */ /* 0x000fe2000bf26070 */
[----:B------:R-:W-:Y:S01]  /*2070*/  IMAD.SHL.U32 R8, R158, 0x2, RZ ;  /* 0x000000029e087824 */ /* 0x000fe200078e00ff */
[----:B------:R-:W-:Y:S02]  /*2080*/  UISETP.GT.U32.AND UP0, UPT, UR39, 0xa, UPT ;  /* 0x0000000a2700788c */ /* 0x000fe4000bf04070 */
[----:B------:R-:W-:Y:S02]  /*2090*/  UIMAD.WIDE.U32 UR4, UR39, -0x45d1745d, URZ ;  /* 0xba2e8ba3270478a5 */ /* 0x000fe4000f8e003f */
[----:B------:R-:W-:Y:S01]  /*20a0*/  UISETP.LT.U32.AND UP0, UPT, UR44, 0xb, UP0 ;  /* 0x0000000b2c00788c */ /* 0x000fe20008701070 */
[----:B------:R-:W2:Y:S01]  /*20b0*/  SYNCS.PHASECHK.TRANS64.TRYWAIT P0, [R159+UR42+0x10], R0 ;  /* 0x000010009f0075a7 */ /* 0x000ea2000800016a */
[----:B------:R-:W-:Y:S01]  /*20c0*/  USHF.R.U32.HI UR4, URZ, 0x3, UR5 ;  /* 0x000000033f047899 */ /* 0x000fe20008011605 */
[----:B------:R-:W-:Y:S01]  /*20d0*/  SHF.R.S32.HI R9, RZ, 0x1f, R8 ;  /* 0x0000001fff097819 */ /* 0x000fe20000011408 */
[----:B------:R-:W-:-:S02]  /*20e0*/  USEL UR6, URZ, 0x1, !UP0 ;  /* 0x000000013f067887 */ /* 0x000fc4000c000000 */
[----:B------:R-:W-:Y:S02]  /*20f0*/  UIMAD UR39, UR4, -0xb, UR39 ;  /* 0xfffffff5042778a4 */ /* 0x000fe4000f8e0227 */
[----:B------:R-:W-:-:S04]  /*2100*/  ULOP3.LUT UR38, UR38, UR6, URZ, 0x3c, !UPT ;  /* 0x0000000626267292 */ /* 0x000fc8000f8e3c3f */
[----:B------:R-:W-:Y:S01]  /*2110*/  @UP1 ULOP3.LUT UR38, UR38, 0x1, UR4, 0x78, !UPT ;  /* 0x0000000126261892 */ /* 0x000fe2000f8e7804 */
[----:B-12---:R-:W-:Y:S11]  /*2120*/  @!P0 BRA `(.L_x_36) ;  /* 0x0000009800408947 */ /* 0x006ff60003800000 */
.L_x_325:
[----:B------:R-:W-:Y:S01]  /*2130*/  IMAD.SHL.U32 R14, R19, 0x40, RZ ;  /* 0x00000040130e7824 */ /* 0x000fe200078e00ff */
[----:B------:R-:W-:Y:S01]  /*2140*/  ULDC UR6, c[0x0][0x284] ;  /* 0x0000a10000067ab9 */ /* 0x000fe20000000800 */
[----:B0-----:R-:W-:Y:S01]  /*2150*/  IMAD.SHL.U32 R12, R22, 0x100, RZ ;  /* 0x00000100160c7824 */ /* 0x001fe200078e00ff */
[----:B------:R-:W-:Y:S01]  /*2160*/  SHF.R.S32.HI R165, RZ, 0x1f, R2 ;  /* 0x0000001fffa57819 */ /* 0x000fe20000011402 */
[----:B------:R-:W-:Y:S01]  /*2170*/  ULDC.64 UR4, c[0x0][0x5d0] ;  /* 0x0001740000047ab9 */ /* 0x000fe20000000a00 */
[----:B------:R-:W-:Y:S01]  /*2180*/  ISETP.GE.AND P0, PT, R14, UR6, PT ;  /* 0x000000060e007c0c */ /* 0x000fe2000bf06270 */
[----:B------:R-:W-:Y:S01]  /*2190*/  IMAD.WIDE.U32 R4, R2, UR4, R8 ;  /* 0x0000000402047c25 */ /* 0x000fe2000f8e0008 */
[----:B------:R-:W-:Y:S02]  /*21a0*/  SHF.R.S32.HI R13, RZ, 0x1f, R12 ;  /* 0x0000001fff0d7819 */ /* 0x000fe4000001140c */
[C---:B------:R-:W-:Y:S01]  /*21b0*/  ISETP.GE.OR P0, PT, R12.reuse, R15, P0 ;  /* 0x0000000f0c00720c */ /* 0x040fe20000706670 */
[----:B------:R-:W-:Y:S01]  /*21c0*/  IMAD R3, R165, UR4, RZ ;  /* 0x00000004a5037c24 */ /* 0x000fe2000f8e02ff */
[----:B------:R-:W-:-:S03]  /*21d0*/  IADD3 R6, P1, R12, R4, RZ ;  /* 0x000000040c067210 */ /* 0x000fc60007f3e0ff */
[----:B------:R-:W-:-:S05]  /*21e0*/  IMAD R3, R2, UR5, R3 ;  /* 0x0000000502037c24 */ /* 0x000fca000f8e0203 */
[----:B------:R-:W-:-:S03]  /*21f0*/  IADD3.X R7, R13, R5, R3, P1, !PT ;  /* 0x000000050d077210 */ /* 0x000fc60000ffe403 */
[----:B------:R-:W-:Y:S05]  /*2200*/  @P0 BRA `(.L_x_37) ;  /* 0x0000007c00040947 */ /* 0x000fea0003800000 */
[----:B------:R-:W0:Y:S01]  /*2210*/  LDC.64 R10, c[0x0][0x5c8] ;  /* 0x00017200ff0a7b82 */ /* 0x000e220000000a00 */
[----:B-----5:R-:W-:Y:S01]  /*2220*/  FSETP.NEU.AND P0, PT, R155, RZ, PT ;  /* 0x000000ff9b00720b */ /* 0x020fe20003f0d000 */
[----:B------:R-:W-:Y:S01]  /*2230*/  IMAD R3, R158, -0x2, R15 ;  /* 0xfffffffe9e037824 */ /* 0x000fe200078e020f */
[----:B------:R-:W-:Y:S01]  /*2240*/  BSSY B0, `(.L_x_37) ;  /* 0x00007bd000007945 */ /* 0x000fe20003800000 */
[----:B------:R-:W-:-:S04]  /*2250*/  IMAD.WIDE R166, R19, 0x40, R156 ;  /* 0x0000004013a67825 */ /* 0x000fc800078e029c */
[----:B-1----:R-:W-:Y:S02]  /*2260*/  IMAD.IADD R0, R3, 0x1, -R12 ;  /* 0x0000000103007824 */ /* 0x002fe400078e0a0c */
[----:B------:R-:W-:-:S03]  /*2270*/  IMAD.IADD R3, R163, 0x1, -R14 ;  /* 0x00000001a3037824 */ /* 0x000fc600078e0a0e */
[----:B------:R-:W-:-:S04]  /*2280*/  ISETP.GT.AND P2, PT, R0, RZ, PT ;  /* 0x000000ff0000720c */ /* 0x000fc80003f44270 */
[----:B------:R-:W-:Y:S01]  /*2290*/  ISETP.GT.AND P1, PT, R3, RZ, P2 ;  /* 0x000000ff0300720c */ /* 0x000fe20001724270 */
[-C--:B0-----:R-:W-:Y:S02]  /*22a0*/  IMAD R4, R167, R10.reuse, RZ ;  /* 0x0000000aa7047224 */ /* 0x081fe400078e02ff */
[----:B------:R-:W-:-:S04]  /*22b0*/  IMAD.WIDE.U32 R6, R166, R10, R6 ;  /* 0x0000000aa6067225 */ /* 0x000fc800078e0006 */
[----:B------:R-:W-:-:S04]  /*22c0*/  IMAD R5, R166, R11, R4 ;  /* 0x0000000ba6057224 */ /* 0x000fc800078e0204 */
[----:B------:R-:W-:Y:S01]  /*22d0*/  IMAD.IADD R179, R7, 0x1, R5 ;  /* 0x0000000107b37824 */ /* 0x000fe200078e0205 */
[----:B------:R-:W-:Y:S06]  /*22e0*/  @!P0 BRA `(.L_x_38) ;  /* 0x0000005400988947 */ /* 0x000fec0003800000 */
[----:B------:R-:W0:Y:S01]  /*22f0*/  LDC.64 R20, c[0x0][0x5b8] ;  /* 0x00016e00ff147b82 */ /* 0x000e220000000a00 */
[----:B------:R-:W-:-:S07]  /*2300*/  ULDC.64 UR4, c[0x0][0x5c0] ;  /* 0x0001700000047ab9 */ /* 0x000fce0000000a00 */
[----:B------:R-:W1:Y:S08]  /*2310*/  LDC.64 R168, c[0x0][0x5b0] ;  /* 0x00016c00ffa87b82 */ /* 0x000e700000000a00 */
[----:B------:R-:W2:Y:S01]  /*2320*/  LDC.64 R14, c[0x0][0x5a8] ;  /* 0x00016a00ff0e7b82 */ /* 0x000ea20000000a00 */
[-C--:B0-----:R-:W-:Y:S02]  /*2330*/  IMAD R7, R165, R20.reuse, RZ ;  /* 0x00000014a5077224 */ /* 0x081fe400078e02ff */
[----:B------:R-:W-:-:S04]  /*2340*/  IMAD.WIDE.U32 R4, R2, R20, R8 ;  /* 0x0000001402047225 */ /* 0x000fc800078e0008 */
[----:B------:R-:W-:Y:S01]  /*2350*/  IMAD R177, R2, R21, R7 ;  /* 0x0000001502b17224 */ /* 0x000fe200078e0207 */
[----:B------:R-:W-:Y:S01]  /*2360*/  IADD3 R164, P0, R12, R4, RZ ;  /* 0x000000040ca47210 */ /* 0x000fe20007f1e0ff */
[----:B-1----:R-:W-:-:S03]  /*2370*/  IMAD R4, R167, R168, RZ ;  /* 0x000000a8a7047224 */ /* 0x002fc600078e02ff */
[----:B------:R-:W-:Y:S01]  /*2380*/  IADD3.X R165, R13, R5, R177, P0, !PT ;  /* 0x000000050da57210 */ /* 0x000fe200007fe4b1 */
[C---:B------:R-:W-:Y:S02]  /*2390*/  IMAD R21, R166.reuse, R169, R4 ;  /* 0x000000a9a6157224 */ /* 0x040fe400078e0204 */
[----:B------:R-:W-:-:S04]  /*23a0*/  IMAD.WIDE.U32 R4, R166, R168, R164 ;  /* 0x000000a8a6047225 */ /* 0x000fc800078e00a4 */
[----:B------:R-:W-:Y:S01]  /*23b0*/  IMAD.IADD R5, R5, 0x1, R21 ;  /* 0x0000000105057824 */ /* 0x000fe200078e0215 */
[----:B--2---:R-:W-:-:S04]  /*23c0*/  LEA R170, P0, R4, R14, 0x1 ;  /* 0x0000000e04aa7211 */ /* 0x004fc800078008ff */
[----:B------:R-:W-:-:S05]  /*23d0*/  LEA.HI.X R171, R4, R15, R5, 0x1, P0 ;  /* 0x0000000f04ab7211 */ /* 0x000fca00000f0c05 */
[----:B------:R0:W2:Y:S01]  /*23e0*/  @P1 LDG.E.LTC128B.U16 R19, desc[UR36][R170.64] ;  /* 0x00000024aa131981 */ /* 0x0000a2000c1e1520 */
[----:B------:R-:W-:Y:S01]  /*23f0*/  IMAD.WIDE.U32 R4, R166, R168, R12 ;  /* 0x000000a8a6047225 */ /* 0x000fe200078e000c */
[----:B------:R-:W-:Y:S02]  /*2400*/  BSSY B1, `(.L_x_39) ;  /* 0x0000014000017945 */ /* 0x000fe40003800000 */
[----:B------:R-:W-:-:S04]  /*2410*/  IADD3 R172, P0, R8, R4, RZ ;  /* 0x0000000408ac7210 */ /* 0x000fc80007f1e0ff */
[----:B------:R-:W-:Y:S01]  /*2420*/  IADD3.X R173, R9, R21, R5, P0, !PT ;  /* 0x0000001509ad7210 */ /* 0x000fe200007fe405 */
[C---:B0-----:R-:W-:Y:S01]  /*2430*/  IMAD.SHL.U32 R170, R168.reuse, 0x8, RZ ;  /* 0x00000008a8aa7824 */ /* 0x041fe200078e00ff */
[----:B------:R-:W-:Y:S01]  /*2440*/  SHF.L.U64.HI R171, R168, 0x3, R169 ;  /* 0x00000003a8ab7819 */ /* 0x000fe200000102a9 */
[----:B------:R-:W-:-:S04]  /*2450*/  IMAD.WIDE.U32 R172, R2, R20, R172 ;  /* 0x0000001402ac7225 */ /* 0x000fc800078e00ac */
[----:B------:R-:W-:Y:S02]  /*2460*/  IMAD.IADD R7, R177, 0x1, R173 ;  /* 0x00000001b1077824 */ /* 0x000fe400078e02ad */
[----:B--2---:R-:W-:-:S04]  /*2470*/  IMAD.U32 R4, R19, 0x10000, RZ ;  /* 0x0001000013047824 */ /* 0x004fc800078e00ff */
[----:B------:R-:W-:Y:S01]  /*2480*/  FMUL R5, R4, R155 ;  /* 0x0000009b04057220 */ /* 0x000fe20000400000 */
[----:B------:R-:W-:-:S03]  /*2490*/  LEA R4, P0, R6, UR4, 0x1 ;  /* 0x0000000406047c11 */ /* 0x000fc6000f8008ff */
[----:B------:R-:W-:Y:S01]  /*24a0*/  FFMA R24, R24, R154, R5 ;  /* 0x0000009a18187223 */ /* 0x000fe20000000005 */
[----:B------:R-:W-:Y:S02]  /*24b0*/  LEA.HI.X R5, R6, UR5, R179, 0x1, P0 ;  /* 0x0000000506057c11 */ /* 0x000fe400080f0cb3 */
[----:B------:R-:W-:Y:S02]  /*24c0*/  ISETP.GT.AND P0, PT, R0, 0x1, PT ;  /* 0x000000010000780c */ /* 0x000fe40003f04270 */
[----:B------:R-:W-:Y:S02]  /*24d0*/  F2FP.BF16.F32.PACK_AB R24, RZ, R24 ;  /* 0x00000018ff18723e */ /* 0x000fe400000010ff */
[----:B------:R-:W-:Y:S02]  /*24e0*/  ISETP.GT.AND P3, PT, R3, RZ, P0 ;  /* 0x000000ff0300720c */ /* 0x000fe40000764270 */
[C---:B------:R-:W-:Y:S01]  /*24f0*/  LEA R6, P4, R172.reuse, R14, 0x1 ;  /* 0x0000000eac067211 */ /* 0x040fe200078808ff */
[----:B------:R0:W-:Y:S03]  /*2500*/  @P1 STG.E.U16 desc[UR36][R4.64], R24 ;  /* 0x0000001804001986 */ /* 0x0001e6000c101524 */
[----:B------:R-:W-:-:S07]  /*2510*/  LEA.HI.X R7, R172, R15, R7, 0x1, P4 ;  /* 0x0000000fac077211 */ /* 0x000fce00020f0c07 */
[----:B------:R-:W-:Y:S05]  /*2520*/  @!P3 BRA `(.L_x_40) ;  /* 0x000000000004b947 */ /* 0x000fea0003800000 */
[----:B------:R1:W5:Y:S02]  /*2530*/  LDG.E.LTC128B.U16 R19, desc[UR36][R6.64+0x2] ;  /* 0x0000022406137981 */ /* 0x000364000c1e1520 */
.L_x_40:
[----:B------:R-:W-:Y:S05]  /*2540*/  BSYNC B1 ;  /* 0x0000000000017941 */ /* 0x000fea0003800000 */
.L_x_39:
[----:B------:R-:W-:Y:S01]  /*2550*/  IMAD.WIDE.U32 R170, R166, R168, R170 ;  /* 0x000000a8a6aa7225 */ /* 0x000fe200078e00aa */
[----:B------:R-:W-:-:S03]  /*2560*/  ISETP.GT.AND P2, PT, R3, 0x8, P2 ;  /* 0x000000080300780c */ /* 0x000fc60001744270 */
[----:B-----5:R-:W-:Y:S02]  /*2570*/  IMAD.U32 R22, R19, 0x10000, RZ ;  /* 0x0001000013167824 */ /* 0x020fe400078e00ff */
[----:B------:R-:W-:Y:S01]  /*2580*/  IMAD.IADD R167, R21, 0x1, R171 ;  /* 0x0000000115a77824 */ /* 0x000fe200078e02ab */
[----:B------:R-:W-:Y:S01]  /*2590*/  IADD3 R21, P1, R164, R170, RZ ;  /* 0x000000aaa4157210 */ /* 0x000fe20007f3e0ff */
[----:B------:R-:W-:-:S04]  /*25a0*/  FMUL R22, R22, R155 ;  /* 0x0000009b16167220 */ /* 0x000fc80000400000 */
[----:B------:R-:W-:Y:S01]  /*25b0*/  FFMA R22, R25, R154, R22 ;  /* 0x0000009a19167223 */ /* 0x000fe20000000016 */
[----:B------:R-:W-:Y:S01]  /*25c0*/  IMAD.X R164, R167, 0x1, R165, P1 ;  /* 0x00000001a7a47824 */ /* 0x000fe200008e06a5 */
[----:B0-----:R-:W-:-:S03]  /*25d0*/  LEA R24, P1, R21, R14, 0x1 ;  /* 0x0000000e15187211 */ /* 0x001fc600078208ff */
[----:B------:R-:W-:Y:S02]  /*25e0*/  F2FP.BF16.F32.PACK_AB R22, RZ, R22 ;  /* 0x00000016ff16723e */ /* 0x000fe400000010ff */
[----:B------:R-:W-:-:S03]  /*25f0*/  LEA.HI.X R25, R21, R15, R164, 0x1, P1 ;  /* 0x0000000f15197211 */ /* 0x000fc600008f0ca4 */
[----:B------:R0:W-:Y:S04]  /*2600*/  @P3 STG.E.U16 desc[UR36][R4.64+0x2], R22 ;  /* 0x0000021604003986 */ /* 0x0001e8000c101524 */
[----:B------:R-:W2:Y:S01]  /*2610*/  @P2 LDG.E.LTC128B.U16 R19, desc[UR36][R24.64] ;  /* 0x0000002418132981 */ /* 0x000ea2000c1e1520 */
[----:B------:R-:W-:Y:S01]  /*2620*/  IADD3 R8, P1, P3, R8, R170, R12 ;  /* 0x000000aa08087210 */ /* 0x000fe20007b3e00c */
[----:B------:R-:W-:Y:S01]  /*2630*/  BSSY B1, `(.L_x_41) ;  /* 0x0000011000017945 */ /* 0x000fe20003800000 */
[C---:B------:R-:W-:Y:S02]  /*2640*/  SHF.L.U64.HI R11, R10.reuse, 0x4, R11 ;  /* 0x000000040a0b7819 */ /* 0x040fe4000001020b */
[----:B------:R-:W-:Y:S02]  /*2650*/  IADD3.X R9, R9, R167, R13, P1, P3 ;  /* 0x000000a709097210 */ /* 0x000fe40000fe640d */
[----:B------:R-:W-:-:S02]  /*2660*/  LEA R10, P1, R10, R4, 0x4 ;  /* 0x000000040a0a7211 */ /* 0x000fc400078220ff */
[----:B------:R-:W-:Y:S01]  /*2670*/  ISETP.GT.AND P0, PT, R3, 0x8, P0 ;  /* 0x000000080300780c */ /* 0x000fe20000704270 */
[----:B------:R-:W-:-:S04]  /*2680*/  IMAD.WIDE.U32 R20, R2, R20, R8 ;  /* 0x0000001402147225 */ /* 0x000fc800078e0008 */
[----:B------:R-:W-:Y:S01]  /*2690*/  IMAD.X R11, R11, 0x1, R5, P1 ;  /* 0x000000010b0b7824 */ /* 0x000fe200008e0605 */
[----:B------:R-:W-:Y:S01]  /*26a0*/  LEA R8, P3, R20, R14, 0x1 ;  /* 0x0000000e14087211 */ /* 0x000fe200078608ff */
[----:B------:R-:W-:-:S05]  /*26b0*/  IMAD.IADD R2, R177, 0x1, R21 ;  /* 0x00000001b1027824 */ /* 0x000fca00078e0215 */
[----:B------:R-:W-:Y:S01]  /*26c0*/  LEA.HI.X R9, R20, R15, R2, 0x1, P3 ;  /* 0x0000000f14097211 */ /* 0x000fe200018f0c02 */
[----:B--2---:R-:W-:-:S04]  /*26d0*/  IMAD.U32 R12, R19, 0x10000, RZ ;  /* 0x00010000130c7824 */ /* 0x004fc800078e00ff */
[----:B------:R-:W-:-:S04]  /*26e0*/  FMUL R13, R12, R155 ;  /* 0x0000009b0c0d7220 */ /* 0x000fc80000400000 */
[----:B------:R-:W-:-:S05]  /*26f0*/  FFMA R13, R26, R154, R13 ;  /* 0x0000009a1a0d7223 */ /* 0x000fca000000000d */
[----:B------:R-:W-:-:S05]  /*2700*/  F2FP.BF16.F32.PACK_AB R13, RZ, R13 ;  /* 0x0000000dff0d723e */ /* 0x000fca00000010ff */
[----:B------:R0:W-:Y:S01]  /*2710*/  @P2 STG.E.U16 desc[UR36][R10.64], R13 ;  /* 0x0000000d0a002986 */ /* 0x0001e2000c101524 */
[----:B------:R-:W-:Y:S05]  /*2720*/  @!P0 BRA `(.L_x_42) ;  /* 0x0000000000048947 */ /* 0x000fea0003800000 */
[----:B------:R2:W5:Y:S02]  /*2730*/  LDG.E.LTC128B.U16 R19, desc[UR36][R8.64+0x2] ;  /* 0x0000022408137981 */ /* 0x000564000c1e1520 */
.L_x_42:
[----:B------:R-:W-:Y:S05]  /*2740*/  BSYNC B1 ;  /* 0x0000000000017941 */ /* 0x000fea0003800000 */
.L_x_41:
[----:B-----5:R-:W-:Y:S01]  /*2750*/  IMAD.U32 R2, R19, 0x10000, RZ ;  /* 0x0001000013027824 */ /* 0x020fe200078e00ff */
[----:B------:R-:W-:Y:S01]  /*2760*/  ISETP.GT.AND P1, PT, R0, 0x8, PT ;  /* 0x000000080000780c */ /* 0x000fe20003f24270 */
[----:B------:R-:W-:Y:S02]  /*2770*/  BSSY B1, `(.L_x_43) ;  /* 0x0000008000017945 */ /* 0x000fe40003800000 */
[----:B------:R-:W-:Y:S01]  /*2780*/  FMUL R2, R2, R155 ;  /* 0x0000009b02027220 */ /* 0x000fe20000400000 */
[----:B------:R-:W-:-:S03]  /*2790*/  ISETP.GT.AND P2, PT, R3, RZ, P1 ;  /* 0x000000ff0300720c */ /* 0x000fc60000f44270 */
[----:B------:R-:W-:-:S05]  /*27a0*/  FFMA R2, R27, R154, R2 ;  /* 0x0000009a1b027223 */ /* 0x000fca0000000002 */
[----:B------:R-:W-:-:S05]  /*27b0*/  F2FP.BF16.F32.PACK_AB R2, RZ, R2 ;  /* 0x00000002ff02723e */ /* 0x000fca00000010ff */
[----:B------:R3:W-:Y:S01]  /*27c0*/  @P0 STG.E.U16 desc[UR36][R10.64+0x2], R2 ;  /* 0x000002020a000986 */ /* 0x0007e2000c101524 */
[----:B------:R-:W-:Y:S05]  /*27d0*/  @!P2 BRA `(.L_x_44) ;  /* 0x000000000004a947 */ /* 0x000fea0003800000 */
[----:B------:R4:W5:Y:S02]  /*27e0*/  LDG.E.LTC128B.U16 R19, desc[UR36][R6.64+0x10] ;  /* 0x0000102406137981 */ /* 0x000964000c1e1520 */
.L_x_44:
[----:B------:R-:W-:Y:S05]  /*27f0*/  BSYNC B1 ;  /* 0x0000000000017941 */ /* 0x000fea0003800000 */
.L_x_43:
[----:B---3-5:R-:W-:Y:S01]  /*2800*/  IMAD.U32 R2, R19, 0x10000, RZ ;  /* 0x0001000013027824 */ /* 0x028fe200078e00ff */
[----:B------:R-:W-:Y:S01]  /*2810*/  ISETP.GT.AND P0, PT, R0, 0x9, PT ;  /* 0x000000090000780c */ /* 0x000fe20003f04270 */
[----:B------:R-:W-:Y:S02]  /*2820*/  BSSY B1, `(.L_x_45) ;  /* 0x0000008000017945 */ /* 0x000fe40003800000 */
[----:B0-----:R-:W-:Y:S01]  /*2830*/  FMUL R13, R2, R155 ;  /* 0x0000009b020d7220 */ /* 0x001fe20000400000 */
[----:B------:R-:W-:-:S03]  /*2840*/  ISETP.GT.AND P3, PT, R3, RZ, P0 ;  /* 0x000000ff0300720c */ /* 0x000fc60000764270 */
[----:B------:R-:W-:-:S05]  /*2850*/  FFMA R13, R28, R154, R13 ;  /* 0x0000009a1c0d7223 */ /* 0x000fca000000000d */
[----:B------:R-:W-:-:S05]  /*2860*/  F2FP.BF16.F32.PACK_AB R13, RZ, R13 ;  /* 0x0000000dff0d723e */ /* 0x000fca00000010ff */
[----:B------:R0:W-:Y:S01]  /*2870*/  @P2 STG.E.U16 desc[UR36][R4.64+0x10], R13 ;  /* 0x0000100d04002986 */ /* 0x0001e2000c101524 */
[----:B------:R-:W-:Y:S05]  /*2880*/  @!P3 BRA `(.L_x_46) ;  /* 0x000000000004b947 */ /* 0x000fea0003800000 */
[----:B------:R3:W5:Y:S02]  /*2890*/  LDG.E.LTC128B.U16 R19, desc[UR36][R6.64+0x12] ;  /* 0x0000122406137981 */ /* 0x000764000c1e1520 */
.L_x_46:
[----:B------:R-:W-:Y:S05]  /*28a0*/  BSYNC B1 ;  /* 0x0000000000017941 */ /* 0x000fea0003800000 */
.L_x_45:
[----:B-----5:R-:W-:Y:S01]  /*28b0*/  IMAD.U32 R2, R19, 0x10000, RZ ;  /* 0x0001000013027824 */ /* 0x020fe200078e00ff */
[----:B------:R-:W-:Y:S01]  /*28c0*/  ISETP.GT.AND P1, PT, R3, 0x8, P1 ;  /* 0x000000080300780c */ /* 0x000fe20000f24270 */
[----:B------:R-:W-:Y:S02]  /*28d0*/  BSSY B1, `(.L_x_47) ;  /* 0x0000007000017945 */ /* 0x000fe40003800000 */
[----:B------:R-:W-:-:S04]  /*28e0*/  FMUL R2, R2, R155 ;  /* 0x0000009b02027220 */ /* 0x000fc80000400000 */
[----:B------:R-:W-:-:S05]  /*28f0*/  FFMA R2, R29, R154, R2 ;  /* 0x0000009a1d027223 */ /* 0x000fca0000000002 */
[----:B------:R-:W-:-:S05]  /*2900*/  F2FP.BF16.F32.PACK_AB R2, RZ, R2 ;  /* 0x00000002ff02723e */ /* 0x000fca00000010ff */
[----:B------:R0:W-:Y:S01]  /*2910*/  @P3 STG.E.U16 desc[UR36][R4.64+0x12], R2 ;  /* 0x0000120204003986 */ /* 0x0001e2000c101524 */
[----:B------:R-:W-:Y:S05]  /*2920*/  @!P1 BRA `(.L_x_48) ;  /* 0x0000000000049947 */ /* 0x000fea0003800000 */
[----:B------:R0:W5:Y:S02]  /*2930*/  LDG.E.LTC128B.U16 R19, desc[UR36][R8.64+0x10] ;  /* 0x0000102408137981 */ /* 0x000164000c1e1520 */
.L_x_48:
[----:B------:R-:W-:Y:S05]  /*2940*/  BSYNC B1 ;  /* 0x0000000000017941 */ /* 0x000fea0003800000 */
.L_x_47:
[----:B0----5:R-:W-:Y:S01]  /*2950*/  IMAD.U32 R2, R19, 0x10000, RZ ;  /* 0x0001000013027824 */ /* 0x021fe200078e00ff */
        /* <DEDUP_REMOVED lines=8> */
.L_x_50:
[----:B------:R-:W-:Y:S05]  /*29e0*/  BSYNC B1 ;  /* 0x0000000000017941 */ /* 0x000fea0003800000 */
.L_x_49:
        /* <DEDUP_REMOVED lines=10> */
.L_x_52:
[----:B------:R-:W-:Y:S05]  /*2a90*/  BSYNC B1 ;  /* 0x0000000000017941 */ /* 0x000fea0003800000 */
.L_x_51:
[----:B0----5:R-:W-:Y:S01]  /*2aa0*/  IMAD.U32 R2, R19, 0x10000, RZ ;  /* 0x0001000013027824 */ /* 0x021fe200078e00ff */
        /* <DEDUP_REMOVED lines=9> */
.L_x_54:
[----:B------:R-:W-:Y:S05]  /*2b40*/  BSYNC B1 ;  /* 0x0000000000017941 */ /* 0x000fea0003800000 */
.L_x_53:
        /* <DEDUP_REMOVED lines=9> */
.L_x_56:
[----:B------:R-:W-:Y:S05]  /*2be0*/  BSYNC B1 ;  /* 0x0000000000017941 */ /* 0x000fea0003800000 */
.L_x_55:
        /* <DEDUP_REMOVED lines=9> */
.L_x_58:
[----:B------:R-:W-:Y:S05]  /*2c80*/  BSYNC B1 ;  /* 0x0000000000017941 */ /* 0x000fea0003800000 */
.L_x_57:
        /* <DEDUP_REMOVED lines=10> */
.L_x_60:
[----:B------:R-:W-:Y:S05]  /*2d30*/  BSYNC B1 ;  /* 0x0000000000017941 */ /* 0x000fea0003800000 */
.L_x_59:
        /* <DEDUP_REMOVED lines=10> */
.L_x_62:
[----:B------:R-:W-:Y:S05]  /*2de0*/  BSYNC B1 ;  /* 0x0000000000017941 */ /* 0x000fea0003800000 */
.L_x_61:
        /* <DEDUP_REMOVED lines=9> */
.L_x_64:
[----:B------:R-:W-:Y:S05]  /*2e80*/  BSYNC B1 ;  /* 0x0000000000017941 */ /* 0x000fea0003800000 */
.L_x_63:
        /* <DEDUP_REMOVED lines=9> */
.L_x_66:
[----:B------:R-:W-:Y:S05]  /*2f20*/  BSYNC B1 ;  /* 0x0000000000017941 */ /* 0x000fea0003800000 */
.L_x_65:
        /* <DEDUP_REMOVED lines=10> */
.L_x_68:
[----:B------:R-:W-:Y:S05]  /*2fd0*/  BSYNC B1 ;  /* 0x0000000000017941 */ /* 0x000fea0003800000 */
.L_x_67:
        /* <DEDUP_REMOVED lines=10> */
.L_x_70:
[----:B------:R-:W-:Y:S05]  /*3080*/  BSYNC B1 ;  /* 0x0000000000017941 */ /* 0x000fea0003800000 */
.L_x_69:
        /* <DEDUP_REMOVED lines=9> */
.L_x_72:
[----:B------:R-:W-:Y:S05]  /*3120*/  BSYNC B1 ;  /* 0x0000000000017941 */ /* 0x000fea0003800000 */
.L_x_71:
        /* <DEDUP_REMOVED lines=9> */
.L_x_74:
[----:B------:R-:W-:Y:S05]  /*31c0*/  BSYNC B1 ;  /* 0x0000000000017941 */ /* 0x000fea0003800000 */
.L_x_73:
        /* <DEDUP_REMOVED lines=10> */
.L_x_76:
[----:B------:R-:W-:Y:S05]  /*3270*/  BSYNC B1 ;  /* 0x0000000000017941 */ /* 0x000fea0003800000 */
.L_x_75:
        /* <DEDUP_REMOVED lines=10> */
.L_x_78:
[----:B------:R-:W-:Y:S05]  /*3320*/  BSYNC B1 ;  /* 0x0000000000017941 */ /* 0x000fea0003800000 */
.L_x_77:
        /* <DEDUP_REMOVED lines=9> */
.L_x_80:
[----:B------:R-:W-:Y:S05]  /*33c0*/  BSYNC B1 ;  /* 0x0000000000017941 */ /* 0x000fea0003800000 */
.L_x_79:
        /* <DEDUP_REMOVED lines=9> */
.L_x_82:
[----:B------:R-:W-:Y:S05]  /*3460*/  BSYNC B1 ;  /* 0x0000000000017941 */ /* 0x000fea0003800000 */
.L_x_81:
        /* <DEDUP_REMOVED lines=10> */
.L_x_84:
[----:B------:R-:W-:Y:S05]  /*3510*/  BSYNC B1 ;  /* 0x0000000000017941 */ /* 0x000fea0003800000 */
.L_x_83:
        /* <DEDUP_REMOVED lines=10> */
.L_x_86:
[----:B------:R-:W-:Y:S05]  /*35c0*/  BSYNC B1 ;  /* 0x0000000000017941 */ /* 0x000fea0003800000 */
.L_x_85:
        /* <DEDUP_REMOVED lines=9> */
.L_x_88:
[----:B------:R-:W-:Y:S05]  /*3660*/  BSYNC B1 ;  /* 0x0000000000017941 */ /* 0x000fea0003800000 */
.L_x_87:
        /* <DEDUP_REMOVED lines=9> */
.L_x_90:
[----:B------:R-:W-:Y:S05]  /*3700*/  BSYNC B1 ;  /* 0x0000000000017941 */ /* 0x000fea0003800000 */
.L_x_89:
        /* <DEDUP_REMOVED lines=10> */
.L_x_92:
[----:B------:R-:W-:Y:S05]  /*37b0*/  BSYNC B1 ;  /* 0x0000000000017941 */ /* 0x000fea0003800000 */
.L_x_91:
        /* <DEDUP_REMOVED lines=10> */
.L_x_94:
[----:B------:R-:W-:Y:S05]  /*3860*/  BSYNC B1 ;  /* 0x0000000000017941 */ /* 0x000fea0003800000 */
.L_x_93:
        /* <DEDUP_REMOVED lines=9> */
.L_x_96:
[----:B------:R-:W-:Y:S05]  /*3900*/  BSYNC B1 ;  /* 0x0000000000017941 */ /* 0x000fea0003800000 */
.L_x_95:
        /* <DEDUP_REMOVED lines=9> */
.L_x_98:
[----:B------:R-:W-:Y:S05]  /*39a0*/  BSYNC B1 ;  /* 0x0000000000017941 */ /* 0x000fea0003800000 */
.L_x_97:
        /* <DEDUP_REMOVED lines=10> */
.L_x_100:
[----:B------:R-:W-:Y:S05]  /*3a50*/  BSYNC B1 ;  /* 0x0000000000017941 */ /* 0x000fea0003800000 */
.L_x_99:
        /* <DEDUP_REMOVED lines=10> */
.L_x_102:
[----:B------:R-:W-:Y:S05]  /*3b00*/  BSYNC B1 ;  /* 0x0000000000017941 */ /* 0x000fea0003800000 */
.L_x_101:
        /* <DEDUP_REMOVED lines=9> */
.L_x_104:
[----:B------:R-:W-:Y:S05]  /*3ba0*/  BSYNC B1 ;  /* 0x0000000000017941 */ /* 0x000fea0003800000 */
.L_x_103:
        /* <DEDUP_REMOVED lines=9> */
.L_x_106:
[----:B------:R-:W-:Y:S05]  /*3c40*/  BSYNC B1 ;  /* 0x0000000000017941 */ /* 0x000fea0003800000 */
.L_x_105:
        /* <DEDUP_REMOVED lines=10> */
.L_x_108:
[----:B------:R-:W-:Y:S05]  /*3cf0*/  BSYNC B1 ;  /* 0x0000000000017941 */ /* 0x000fea0003800000 */
.L_x_107:
        /* <DEDUP_REMOVED lines=10> */
.L_x_110:
[----:B------:R-:W-:Y:S05]  /*3da0*/  BSYNC B1 ;  /* 0x0000000000017941 */ /* 0x000fea0003800000 */
.L_x_109:
        /* <DEDUP_REMOVED lines=9> */
.L_x_112:
[----:B------:R-:W-:Y:S05]  /*3e40*/  BSYNC B1 ;  /* 0x0000000000017941 */ /* 0x000fea0003800000 */
.L_x_111:
        /* <DEDUP_REMOVED lines=9> */
.L_x_114:
[----:B------:R-:W-:Y:S05]  /*3ee0*/  BSYNC B1 ;  /* 0x0000000000017941 */ /* 0x000fea0003800000 */
.L_x_113:
        /* <DEDUP_REMOVED lines=10> */
.L_x_116:
[----:B------:R-:W-:Y:S05]  /*3f90*/  BSYNC B1 ;  /* 0x0000000000017941 */ /* 0x000fea0003800000 */
.L_x_115:
        /* <DEDUP_REMOVED lines=10> */
.L_x_118:
[----:B------:R-:W-:Y:S05]  /*4040*/  BSYNC B1 ;  /* 0x0000000000017941 */ /* 0x000fea0003800000 */
.L_x_117:
        /* <DEDUP_REMOVED lines=9> */
.L_x_120:
[----:B------:R-:W-:Y:S05]  /*40e0*/  BSYNC B1 ;  /* 0x0000000000017941 */ /* 0x000fea0003800000 */
.L_x_119:
        /* <DEDUP_REMOVED lines=9> */
.L_x_122:
[----:B------:R-:W-:Y:S05]  /*4180*/  BSYNC B1 ;  /* 0x0000000000017941 */ /* 0x000fea0003800000 */
.L_x_121:
        /* <DEDUP_REMOVED lines=10> */
.L_x_124:
[----:B------:R-:W-:Y:S05]  /*4230*/  BSYNC B1 ;  /* 0x0000000000017941 */ /* 0x000fea0003800000 */
.L_x_123:
        /* <DEDUP_REMOVED lines=10> */
.L_x_126:
[----:B------:R-:W-:Y:S05]  /*42e0*/  BSYNC B1 ;  /* 0x0000000000017941 */ /* 0x000fea0003800000 */
.L_x_125:
        /* <DEDUP_REMOVED lines=9> */
.L_x_128:
[----:B------:R-:W-:Y:S05]  /*4380*/  BSYNC B1 ;  /* 0x0000000000017941 */ /* 0x000fea0003800000 */
.L_x_127:
        /* <DEDUP_REMOVED lines=9> */
.L_x_130:
[----:B------:R-:W-:Y:S05]  /*4420*/  BSYNC B1 ;  /* 0x0000000000017941 */ /* 0x000fea0003800000 */
.L_x_129:
        /* <DEDUP_REMOVED lines=10> */
.L_x_132:
[----:B------:R-:W-:Y:S05]  /*44d0*/  BSYNC B1 ;  /* 0x0000000000017941 */ /* 0x000fea0003800000 */
.L_x_131:
        /* <DEDUP_REMOVED lines=10> */
.L_x_134:
[----:B------:R-:W-:Y:S05]  /*4580*/  BSYNC B1 ;  /* 0x0000000000017941 */ /* 0x000fea0003800000 */
.L_x_133:
        /* <DEDUP_REMOVED lines=9> */
.L_x_136:
[----:B------:R-:W-:Y:S05]  /*4620*/  BSYNC B1 ;  /* 0x0000000000017941 */ /* 0x000fea0003800000 */
.L_x_135:
        /* <DEDUP_REMOVED lines=9> */
.L_x_138:
[----:B------:R-:W-:Y:S05]  /*46c0*/  BSYNC B1 ;  /* 0x0000000000017941 */ /* 0x000fea0003800000 */
.L_x_137:
        /* <DEDUP_REMOVED lines=10> */
.L_x_140:
[----:B------:R-:W-:Y:S05]  /*4770*/  BSYNC B1 ;  /* 0x0000000000017941 */ /* 0x000fea0003800000 */
.L_x_139:
        /* <DEDUP_REMOVED lines=10> */
.L_x_142:
[----:B------:R-:W-:Y:S05]  /*4820*/  BSYNC B1 ;  /* 0x0000000000017941 */ /* 0x000fea0003800000 */
.L_x_141:
        /* <DEDUP_REMOVED lines=9> */
.L_x_144:
[----:B------:R-:W-:Y:S05]  /*48c0*/  BSYNC B1 ;  /* 0x0000000000017941 */ /* 0x000fea0003800000 */
.L_x_143:
        /* <DEDUP_REMOVED lines=9> */
.L_x_146:
[----:B------:R-:W-:Y:S05]  /*4960*/  BSYNC B1 ;  /* 0x0000000000017941 */ /* 0x000fea0003800000 */
.L_x_145:
        /* <DEDUP_REMOVED lines=10> */
.L_x_148:
[----:B------:R-:W-:Y:S05]  /*4a10*/  BSYNC B1 ;  /* 0x0000000000017941 */ /* 0x000fea0003800000 */
.L_x_147:
        /* <DEDUP_REMOVED lines=10> */
.L_x_150:
[----:B------:R-:W-:Y:S05]  /*4ac0*/  BSYNC B1 ;  /* 0x0000000000017941 */ /* 0x000fea0003800000 */
.L_x_149:
        /* <DEDUP_REMOVED lines=9> */
.L_x_152:
[----:B------:R-:W-:Y:S05]  /*4b60*/  BSYNC B1 ;  /* 0x0000000000017941 */ /* 0x000fea0003800000 */
.L_x_151:
        /* <DEDUP_REMOVED lines=9> */
.L_x_154:
[----:B------:R-:W-:Y:S05]  /*4c00*/  BSYNC B1 ;  /* 0x0000000000017941 */ /* 0x000fea0003800000 */
.L_x_153:
        /* <DEDUP_REMOVED lines=10> */
.L_x_156:
[----:B------:R-:W-:Y:S05]  /*4cb0*/  BSYNC B1 ;  /* 0x0000000000017941 */ /* 0x000fea0003800000 */
.L_x_155:
        /* <DEDUP_REMOVED lines=10> */
.L_x_158:
[----:B------:R-:W-:Y:S05]  /*4d60*/  BSYNC B1 ;  /* 0x0000000000017941 */ /* 0x000fea0003800000 */
.L_x_157:
        /* <DEDUP_REMOVED lines=9> */
.L_x_160:
[----:B------:R-:W-:Y:S05]  /*4e00*/  BSYNC B1 ;  /* 0x0000000000017941 */ /* 0x000fea0003800000 */
.L_x_159:
        /* <DEDUP_REMOVED lines=9> */
.L_x_162:
[----:B------:R-:W-:Y:S05]  /*4ea0*/  BSYNC B1 ;  /* 0x0000000000017941 */ /* 0x000fea0003800000 */
.L_x_161:
        /* <DEDUP_REMOVED lines=10> */
.L_x_164:
[----:B------:R-:W-:Y:S05]  /*4f50*/  BSYNC B1 ;  /* 0x0000000000017941 */ /* 0x000fea0003800000 */
.L_x_163:
        /* <DEDUP_REMOVED lines=10> */
.L_x_166:
[----:B------:R-:W-:Y:S05]  /*5000*/  BSYNC B1 ;  /* 0x0000000000017941 */ /* 0x000fea0003800000 */
.L_x_165:
        /* <DEDUP_REMOVED lines=9> */
.L_x_168:
[----:B------:R-:W-:Y:S05]  /*50a0*/  BSYNC B1 ;  /* 0x0000000000017941 */ /* 0x000fea0003800000 */
.L_x_167:
        /* <DEDUP_REMOVED lines=9> */
.L_x_170:
[----:B------:R-:W-:Y:S05]  /*5140*/  BSYNC B1 ;  /* 0x0000000000017941 */ /* 0x000fea0003800000 */
.L_x_169:
        /* <DEDUP_REMOVED lines=10> */
.L_x_172:
[----:B------:R-:W-:Y:S05]  /*51f0*/  BSYNC B1 ;  /* 0x0000000000017941 */ /* 0x000fea0003800000 */
.L_x_171:
        /* <DEDUP_REMOVED lines=10> */
.L_x_174:
[----:B------:R-:W-:Y:S05]  /*52a0*/  BSYNC B1 ;  /* 0x0000000000017941 */ /* 0x000fea0003800000 */
.L_x_173:
        /* <DEDUP_REMOVED lines=9> */
.L_x_176:
[----:B------:R-:W-:Y:S05]  /*5340*/  BSYNC B1 ;  /* 0x0000000000017941 */ /* 0x000fea0003800000 */
.L_x_175:
        /* <DEDUP_REMOVED lines=9> */
.L_x_178:
[----:B------:R-:W-:Y:S05]  /*53e0*/  BSYNC B1 ;  /* 0x0000000000017941 */ /* 0x000fea0003800000 */
.L_x_177:
        /* <DEDUP_REMOVED lines=10> */
.L_x_180:
[----:B------:R-:W-:Y:S05]  /*5490*/  BSYNC B1 ;  /* 0x0000000000017941 */ /* 0x000fea0003800000 */
.L_x_179:
        /* <DEDUP_REMOVED lines=10> */
.L_x_182:
[----:B------:R-:W-:Y:S05]  /*5540*/  BSYNC B1 ;  /* 0x0000000000017941 */ /* 0x000fea0003800000 */
.L_x_181:
        /* <DEDUP_REMOVED lines=9> */
.L_x_184:
[----:B------:R-:W-:Y:S05]  /*55e0*/  BSYNC B1 ;  /* 0x0000000000017941 */ /* 0x000fea0003800000 */
.L_x_183:
        /* <DEDUP_REMOVED lines=9> */
.L_x_186:
[----:B------:R-:W-:Y:S05]  /*5680*/  BSYNC B1 ;  /* 0x0000000000017941 */ /* 0x000fea0003800000 */
.L_x_185:
        /* <DEDUP_REMOVED lines=10> */
.L_x_188:
[----:B------:R-:W-:Y:S05]  /*5730*/  BSYNC B1 ;  /* 0x0000000000017941 */ /* 0x000fea0003800000 */
.L_x_187:
        /* <DEDUP_REMOVED lines=10> */
.L_x_190:
[----:B------:R-:W-:Y:S05]  /*57e0*/  BSYNC B1 ;  /* 0x0000000000017941 */ /* 0x000fea0003800000 */
.L_x_189:
        /* <DEDUP_REMOVED lines=9> */
.L_x_192:
[----:B------:R-:W-:Y:S05]  /*5880*/  BSYNC B1 ;  /* 0x0000000000017941 */ /* 0x000fea0003800000 */
.L_x_191:
        /* <DEDUP_REMOVED lines=9> */
.L_x_194:
[----:B------:R-:W-:Y:S05]  /*5920*/  BSYNC B1 ;  /* 0x0000000000017941 */ /* 0x000fea0003800000 */
.L_x_193:
        /* <DEDUP_REMOVED lines=10> */
.L_x_196:
[----:B------:R-:W-:Y:S05]  /*59d0*/  BSYNC B1 ;  /* 0x0000000000017941 */ /* 0x000fea0003800000 */
.L_x_195:
        /* <DEDUP_REMOVED lines=10> */
.L_x_198:
[----:B------:R-:W-:Y:S05]  /*5a80*/  BSYNC B1 ;  /* 0x0000000000017941 */ /* 0x000fea0003800000 */
.L_x_197:
        /* <DEDUP_REMOVED lines=9> */
.L_x_200:
[----:B------:R-:W-:Y:S05]  /*5b20*/  BSYNC B1 ;  /* 0x0000000000017941 */ /* 0x000fea0003800000 */
.L_x_199:
        /* <DEDUP_REMOVED lines=9> */
.L_x_202:
[----:B------:R-:W-:Y:S05]  /*5bc0*/  BSYNC B1 ;  /* 0x0000000000017941 */ /* 0x000fea0003800000 */
.L_x_201:
        /* <DEDUP_REMOVED lines=10> */
.L_x_204:
[----:B------:R-:W-:Y:S05]  /*5c70*/  BSYNC B1 ;  /* 0x0000000000017941 */ /* 0x000fea0003800000 */
.L_x_203:
        /* <DEDUP_REMOVED lines=10> */
.L_x_206:
[----:B------:R-:W-:Y:S05]  /*5d20*/  BSYNC B1 ;  /* 0x0000000000017941 */ /* 0x000fea0003800000 */
.L_x_205:
        /* <DEDUP_REMOVED lines=9> */
.L_x_208:
[----:B------:R-:W-:Y:S05]  /*5dc0*/  BSYNC B1 ;  /* 0x0000000000017941 */ /* 0x000fea0003800000 */
.L_x_207:
        /* <DEDUP_REMOVED lines=9> */
.L_x_210:
[----:B------:R-:W-:Y:S05]  /*5e60*/  BSYNC B1 ;  /* 0x0000000000017941 */ /* 0x000fea0003800000 */
.L_x_209:
        /* <DEDUP_REMOVED lines=10> */
.L_x_212:
[----:B------:R-:W-:Y:S05]  /*5f10*/  BSYNC B1 ;  /* 0x0000000000017941 */ /* 0x000fea0003800000 */
.L_x_211:
        /* <DEDUP_REMOVED lines=10> */
.L_x_214:
[----:B------:R-:W-:Y:S05]  /*5fc0*/  BSYNC B1 ;  /* 0x0000000000017941 */ /* 0x000fea0003800000 */
.L_x_213:
        /* <DEDUP_REMOVED lines=9> */
.L_x_216:
[----:B------:R-:W-:Y:S05]  /*6060*/  BSYNC B1 ;  /* 0x0000000000017941 */ /* 0x000fea0003800000 */
.L_x_215:
        /* <DEDUP_REMOVED lines=9> */
.L_x_218:
[----:B------:R-:W-:Y:S05]  /*6100*/  BSYNC B1 ;  /* 0x0000000000017941 */ /* 0x000fea0003800000 */
.L_x_217:
        /* <DEDUP_REMOVED lines=10> */
.L_x_220:
[----:B------:R-:W-:Y:S05]  /*61b0*/  BSYNC B1 ;  /* 0x0000000000017941 */ /* 0x000fea0003800000 */
.L_x_219:
        /* <DEDUP_REMOVED lines=10> */
.L_x_222:
[----:B------:R-:W-:Y:S05]  /*6260*/  BSYNC B1 ;  /* 0x0000000000017941 */ /* 0x000fea0003800000 */
.L_x_221:
        /* <DEDUP_REMOVED lines=9> */
.L_x_224:
[----:B------:R-:W-:Y:S05]  /*6300*/  BSYNC B1 ;  /* 0x0000000000017941 */ /* 0x000fea0003800000 */
.L_x_223:
        /* <DEDUP_REMOVED lines=9> */
.L_x_226:
[----:B------:R-:W-:Y:S05]  /*63a0*/  BSYNC B1 ;  /* 0x0000000000017941 */ /* 0x000fea0003800000 */
.L_x_225:
        /* <DEDUP_REMOVED lines=10> */
.L_x_228:
[----:B------:R-:W-:Y:S05]  /*6450*/  BSYNC B1 ;  /* 0x0000000000017941 */ /* 0x000fea0003800000 */
.L_x_227:
        /* <DEDUP_REMOVED lines=10> */
.L_x_230:
[----:B------:R-:W-:Y:S05]  /*6500*/  BSYNC B1 ;  /* 0x0000000000017941 */ /* 0x000fea0003800000 */
.L_x_229:
        /* <DEDUP_REMOVED lines=9> */
.L_x_232:
[----:B------:R-:W-:Y:S05]  /*65a0*/  BSYNC B1 ;  /* 0x0000000000017941 */ /* 0x000fea0003800000 */
.L_x_231:
        /* <DEDUP_REMOVED lines=9> */
.L_x_234:
[----:B------:R-:W-:Y:S05]  /*6640*/  BSYNC B1 ;  /* 0x0000000000017941 */ /* 0x000fea0003800000 */
.L_x_233:
        /* <DEDUP_REMOVED lines=10> */
.L_x_236:
[----:B------:R-:W-:Y:S05]  /*66f0*/  BSYNC B1 ;  /* 0x0000000000017941 */ /* 0x000fea0003800000 */
.L_x_235:
        /* <DEDUP_REMOVED lines=10> */
.L_x_238:
[----:B------:R-:W-:Y:S05]  /*67a0*/  BSYNC B1 ;  /* 0x0000000000017941 */ /* 0x000fea0003800000 */
.L_x_237:
        /* <DEDUP_REMOVED lines=9> */
.L_x_240:
[----:B------:R-:W-:Y:S05]  /*6840*/  BSYNC B1 ;  /* 0x0000000000017941 */ /* 0x000fea0003800000 */
.L_x_239:
        /* <DEDUP_REMOVED lines=9> */
.L_x_242:
[----:B------:R-:W-:Y:S05]  /*68e0*/  BSYNC B1 ;  /* 0x0000000000017941 */ /* 0x000fea0003800000 */
.L_x_241:
        /* <DEDUP_REMOVED lines=10> */
.L_x_244:
[----:B------:R-:W-:Y:S05]  /*6990*/  BSYNC B1 ;  /* 0x0000000000017941 */ /* 0x000fea0003800000 */
.L_x_243:
        /* <DEDUP_REMOVED lines=10> */
.L_x_246:
[----:B------:R-:W-:Y:S05]  /*6a40*/  BSYNC B1 ;  /* 0x0000000000017941 */ /* 0x000fea0003800000 */
.L_x_245:
        /* <DEDUP_REMOVED lines=9> */
.L_x_248:
[----:B------:R-:W-:Y:S05]  /*6ae0*/  BSYNC B1 ;  /* 0x0000000000017941 */ /* 0x000fea0003800000 */
.L_x_247:
        /* <DEDUP_REMOVED lines=9> */
.L_x_250:
[----:B------:R-:W-:Y:S05]  /*6b80*/  BSYNC B1 ;  /* 0x0000000000017941 */ /* 0x000fea0003800000 */
.L_x_249:
        /* <DEDUP_REMOVED lines=10> */
.L_x_252:
[----:B------:R-:W-:Y:S05]  /*6c30*/  BSYNC B1 ;  /* 0x0000000000017941 */ /* 0x000fea0003800000 */
.L_x_251:
        /* <DEDUP_REMOVED lines=10> */
.L_x_254:
[----:B------:R-:W-:Y:S05]  /*6ce0*/  BSYNC B1 ;  /* 0x0000000000017941 */ /* 0x000fea0003800000 */
.L_x_253:
        /* <DEDUP_REMOVED lines=9> */
.L_x_256:
[----:B------:R-:W-:Y:S05]  /*6d80*/  BSYNC B1 ;  /* 0x0000000000017941 */ /* 0x000fea0003800000 */
.L_x_255:
        /* <DEDUP_REMOVED lines=9> */
.L_x_258:
[----:B------:R-:W-:Y:S05]  /*6e20*/  BSYNC B1 ;  /* 0x0000000000017941 */ /* 0x000fea0003800000 */
.L_x_257:
        /* <DEDUP_REMOVED lines=10> */
.L_x_260:
[----:B------:R-:W-:Y:S05]  /*6ed0*/  BSYNC B1 ;  /* 0x0000000000017941 */ /* 0x000fea0003800000 */
.L_x_259:
        /* <DEDUP_REMOVED lines=10> */
.L_x_262:
[----:B------:R-:W-:Y:S05]  /*6f80*/  BSYNC B1 ;  /* 0x0000000000017941 */ /* 0x000fea0003800000 */
.L_x_261:
        /* <DEDUP_REMOVED lines=9> */
.L_x_264:
[----:B------:R-:W-:Y:S05]  /*7020*/  BSYNC B1 ;  /* 0x0000000000017941 */ /* 0x000fea0003800000 */
.L_x_263:
        /* <DEDUP_REMOVED lines=9> */
.L_x_266:
[----:B------:R-:W-:Y:S05]  /*70c0*/  BSYNC B1 ;  /* 0x0000000000017941 */ /* 0x000fea0003800000 */
.L_x_265:
        /* <DEDUP_REMOVED lines=10> */
.L_x_268:
[----:B------:R-:W-:Y:S05]  /*7170*/  BSYNC B1 ;  /* 0x0000000000017941 */ /* 0x000fea0003800000 */
.L_x_267:
        /* <DEDUP_REMOVED lines=10> */
.L_x_270:
[----:B------:R-:W-:Y:S05]  /*7220*/  BSYNC B1 ;  /* 0x0000000000017941 */ /* 0x000fea0003800000 */
.L_x_269:
        /* <DEDUP_REMOVED lines=9> */
.L_x_272:
[----:B------:R-:W-:Y:S05]  /*72c0*/  BSYNC B1 ;  /* 0x0000000000017941 */ /* 0x000fea0003800000 */
.L_x_271:
        /* <DEDUP_REMOVED lines=9> */
.L_x_274:
[----:B------:R-:W-:Y:S05]  /*7360*/  BSYNC B1 ;  /* 0x0000000000017941 */ /* 0x000fea0003800000 */
.L_x_273:
        /* <DEDUP_REMOVED lines=10> */
.L_x_276:
[----:B------:R-:W-:Y:S05]  /*7410*/  BSYNC B1 ;  /* 0x0000000000017941 */ /* 0x000fea0003800000 */
.L_x_275:
        /* <DEDUP_REMOVED lines=10> */
.L_x_278:
[----:B------:R-:W-:Y:S05]  /*74c0*/  BSYNC B1 ;  /* 0x0000000000017941 */ /* 0x000fea0003800000 */
.L_x_277:
        /* <DEDUP_REMOVED lines=9> */
.L_x_280:
[----:B------:R-:W-:Y:S05]  /*7560*/  BSYNC B1 ;  /* 0x0000000000017941 */ /* 0x000fea0003800000 */
.L_x_279:
        /* <DEDUP_REMOVED lines=9> */
.L_x_282:
[----:B------:R-:W-:Y:S05]  /*7600*/  BSYNC B1 ;  /* 0x0000000000017941 */ /* 0x000fea0003800000 */
.L_x_281:
        /* <DEDUP_REMOVED lines=10> */
.L_x_284:
[----:B------:R-:W-:Y:S05]  /*76b0*/  BSYNC B1 ;  /* 0x0000000000017941 */ /* 0x000fea0003800000 */
.L_x_283:
        /* <DEDUP_REMOVED lines=10> */
.L_x_286:
[----:B------:R-:W-:Y:S05]  /*7760*/  BSYNC B1 ;  /* 0x0000000000017941 */ /* 0x000fea0003800000 */
.L_x_285:
        /* <DEDUP_REMOVED lines=9> */
.L_x_288:
[----:B------:R-:W-:Y:S05]  /*7800*/  BSYNC B1 ;  /* 0x0000000000017941 */ /* 0x000fea0003800000 */
.L_x_287:
[----:B0----5:R-:W-:Y:S01]  /*7810*/  IMAD.U32 R0, R19, 0x10000, RZ ;  /* 0x0001000013007824 */ /* 0x021fe200078e00ff */
[----:B------:R-:W-:Y:S01]  /*7820*/  ISETP.GT.AND P0, PT, R3, 0x8, P0 ;  /* 0x000000080300780c */ /* 0x000fe20000704270 */
[----:B------:R-:W-:Y:S01]  /*7830*/  @P1 IMAD.MOV.U32 R4, RZ, RZ, R10 ;  /* 0x000000ffff041224 */ /* 0x000fe200078e000a */
[----:B------:R-:W-:Y:S01]  /*7840*/  BSSY B1, `(.L_x_289) ;  /* 0x0000009000017945 */ /* 0x000fe20003800000 */
[----:B------:R-:W-:-:S04]  /*7850*/  FMUL R5, R0, R155 ;  /* 0x0000009b00057220 */ /* 0x000fc80000400000 */
[----:B------:R-:W-:-:S05]  /*7860*/  FFMA R5, R150, R154, R5 ;  /* 0x0000009a96057223 */ /* 0x000fca0000000005 */
[----:B------:R-:W-:-:S04]  /*7870*/  F2FP.BF16.F32.PACK_AB R5, RZ, R5 ;  /* 0x00000005ff05723e */ /* 0x000fc800000010ff */
[----:B------:R-:W-:Y:S01]  /*7880*/  PRMT R2, R5, 0x7610, R2 ;  /* 0x0000761005027816 */ /* 0x000fe20000000002 */
[----:B------:R-:W-:-:S05]  /*7890*/  @P1 IMAD.MOV.U32 R5, RZ, RZ, R11 ;  /* 0x000000ffff051224 */ /* 0x000fca00078e000b */
[----:B------:R0:W-:Y:S01]  /*78a0*/  @P1 STG.E.U16 desc[UR36][R4.64+0x1f0], R2 ;  /* 0x0001f00204001986 */ /* 0x0001e2000c101524 */
[----:B------:R-:W-:Y:S05]  /*78b0*/  @!P0 BRA `(.L_x_290) ;  /* 0x0000000000048947 */ /* 0x000fea0003800000 */
[----:B------:R0:W5:Y:S02]  /*78c0*/  LDG.E.LTC128B.U16 R19, desc[UR36][R8.64+0x1f2] ;  /* 0x0001f22408137981 */ /* 0x000164000c1e1520 */
.L_x_290:
[----:B------:R-:W-:Y:S05]  /*78d0*/  BSYNC B1 ;  /* 0x0000000000017941 */ /* 0x000fea0003800000 */
.L_x_289:
[----:B------:R-:W-:Y:S05]  /*78e0*/  @!P0 BRA `(.L_x_291) ;  /* 0x0000002400488947 */ /* 0x000fea0003800000 */
[----:B-----5:R-:W-:-:S04]  /*78f0*/  IMAD.U32 R0, R19, 0x10000, RZ ;  /* 0x0001000013007824 */ /* 0x020fc800078e00ff */
[----:B------:R-:W-:-:S04]  /*7900*/  FMUL R0, R0, R155 ;  /* 0x0000009b00007220 */ /* 0x000fc80000400000 */
[----:B------:R-:W-:-:S05]  /*7910*/  FFMA R0, R151, R154, R0 ;  /* 0x0000009a97007223 */ /* 0x000fca0000000000 */
[----:B------:R-:W-:-:S05]  /*7920*/  F2FP.BF16.F32.PACK_AB R0, RZ, R0 ;  /* 0x00000000ff00723e */ /* 0x000fca00000010ff */
[----:B------:R0:W-:Y:S01]  /*7930*/  STG.E.U16 desc[UR36][R10.64+0x1f2], R0 ;  /* 0x0001f2000a007986 */ /* 0x0001e2000c101524 */
[----:B------:R-:W-:Y:S05]  /*7940*/  BRA `(.L_x_291) ;  /* 0x0000002400307947 */ /* 0x000fea0003800000 */
.L_x_38:
[----:B------:R-:W-:Y:S01]  /*7950*/  ISETP.GT.AND P0, PT, R0, 0x1, PT ;  /* 0x000000010000780c */ /* 0x000fe20003f04270 */
[----:B------:R-:W-:Y:S01]  /*7960*/  ULDC.64 UR4, c[0x0][0x5c0] ;  /* 0x0001700000047ab9 */ /* 0x000fe20000000a00 */
[-C--:B------:R-:W-:Y:S01]  /*7970*/  FMUL R24, R24, R154.reuse ;  /* 0x0000009a18187220 */ /* 0x080fe20000400000 */
[-C--:B------:R-:W-:Y:S01]  /*7980*/  FMUL R25, R25, R154.reuse ;  /* 0x0000009a19197220 */ /* 0x080fe20000400000 */
[----:B------:R-:W-:Y:S01]  /*7990*/  ISETP.GT.AND P3, PT, R3, RZ, P0 ;  /* 0x000000ff0300720c */ /* 0x000fe20000764270 */
[-C--:B------:R-:W-:Y:S01]  /*79a0*/  FMUL R26, R26, R154.reuse ;  /* 0x0000009a1a1a7220 */ /* 0x080fe20000400000 */
[----:B------:R-:W-:Y:S01]  /*79b0*/  LEA R4, P4, R6, UR4, 0x1 ;  /* 0x0000000406047c11 */ /* 0x000fe2000f8808ff */
[----:B------:R-:W-:Y:S01]  /*79c0*/  FMUL R27, R27, R154 ;  /* 0x0000009a1b1b7220 */ /* 0x000fe20000400000 */
[----:B------:R-:W-:Y:S01]  /*79d0*/  F2FP.BF16.F32.PACK_AB R24, RZ, R24 ;  /* 0x00000018ff18723e */ /* 0x000fe200000010ff */
[-C--:B------:R-:W-:Y:S01]  /*79e0*/  FMUL R28, R28, R154.reuse ;  /* 0x0000009a1c1c7220 */ /* 0x080fe20000400000 */
[----:B------:R-:W-:Y:S01]  /*79f0*/  LEA.HI.X R5, R6, UR5, R179, 0x1, P4 ;  /* 0x0000000506057c11 */ /* 0x000fe2000a0f0cb3 */
[-C--:B------:R-:W-:Y:S01]  /*7a00*/  FMUL R29, R29, R154.reuse ;  /* 0x0000009a1d1d7220 */ /* 0x080fe20000400000 */
[----:B------:R-:W-:Y:S01]  /*7a10*/  F2FP.BF16.F32.PACK_AB R25, RZ, R25 ;  /* 0x00000019ff19723e */ /* 0x000fe200000010ff */
[-C--:B------:R-:W-:Y:S01]  /*7a20*/  FMUL R30, R30, R154.reuse ;  /* 0x0000009a1e1e7220 */ /* 0x080fe20000400000 */
[----:B------:R-:W-:Y:S01]  /*7a30*/  SHF.L.U64.HI R11, R10, 0x4, R11 ;  /* 0x000000040a0b7819 */ /* 0x000fe2000001020b */
[----:B------:R-:W-:Y:S01]  /*7a40*/  @P1 STG.E.U16 desc[UR36][R4.64], R24 ;  /* 0x0000001804001986 */ /* 0x000fe2000c101524 */
[----:B------:R-:W-:Y:S01]  /*7a50*/  ISETP.GT.AND P1, PT, R0, 0x8, PT ;  /* 0x000000080000780c */ /* 0x000fe20003f24270 */
[----:B------:R-:W-:Y:S01]  /*7a60*/  FMUL R31, R31, R154 ;  /* 0x0000009a1f1f7220 */ /* 0x000fe20000400000 */
[C---:B------:R-:W-:Y:S01]  /*7a70*/  ISETP.GT.AND P4, PT, R3.reuse, 0x8, P0 ;  /* 0x000000080300780c */ /* 0x040fe20000784270 */
[----:B------:R-:W-:Y:S01]  /*7a80*/  @P3 STG.E.U16 desc[UR36][R4.64+0x2], R25 ;  /* 0x0000021904003986 */ /* 0x000fe2000c101524 */
[----:B------:R-:W-:Y:S01]  /*7a90*/  LEA R6, P3, R10, R4, 0x4 ;  /* 0x000000040a067211 */ /* 0x000fe200078620ff */
[-C--:B------:R-:W-:Y:S01]  /*7aa0*/  FMUL R32, R32, R154.reuse ;  /* 0x0000009a20207220 */ /* 0x080fe20000400000 */
[----:B------:R-:W-:Y:S01]  /*7ab0*/  ISETP.GT.AND P2, PT, R3, 0x8, P2 ;  /* 0x000000080300780c */ /* 0x000fe20001744270 */
[-C--:B------:R-:W-:Y:S01]  /*7ac0*/  FMUL R33, R33, R154.reuse ;  /* 0x0000009a21217220 */ /* 0x080fe20000400000 */
[----:B------:R-:W-:Y:S01]  /*7ad0*/  ISETP.GT.AND P0, PT, R0, 0x9, PT ;  /* 0x000000090000780c */ /* 0x000fe20003f04270 */
[----:B------:R-:W-:Y:S01]  /*7ae0*/  IMAD.X R7, R11, 0x1, R5, P3 ;  /* 0x000000010b077824 */ /* 0x000fe200018e0605 */
[C---:B------:R-:W-:Y:S01]  /*7af0*/  ISETP.GT.AND P5, PT, R3.reuse, RZ, P1 ;  /* 0x000000ff0300720c */ /* 0x040fe20000fa4270 */
[-C--:B------:R-:W-:Y:S01]  /*7b00*/  FMUL R34, R34, R154.reuse ;  /* 0x0000009a22227220 */ /* 0x080fe20000400000 */
[----:B------:R-:W-:Y:S01]  /*7b10*/  ISETP.GT.AND P3, PT, R3, RZ, P0 ;  /* 0x000000ff0300720c */ /* 0x000fe20000764270 */
[----:B------:R-:W-:Y:S01]  /*7b20*/  FMUL R35, R35, R154 ;  /* 0x0000009a23237220 */ /* 0x000fe20000400000 */
[----:B------:R-:W-:Y:S01]  /*7b30*/  F2FP.BF16.F32.PACK_AB R26, RZ, R26 ;  /* 0x0000001aff1a723e */ /* 0x000fe200000010ff */
[-C--:B------:R-:W-:Y:S01]  /*7b40*/  FMUL R36, R36, R154.reuse ;  /* 0x0000009a24247220 */ /* 0x080fe20000400000 */
[----:B------:R-:W-:Y:S01]  /*7b50*/  F2FP.BF16.F32.PACK_AB R27, RZ, R27 ;  /* 0x0000001bff1b723e */ /* 0x000fe200000010ff */
[----:B------:R-:W-:Y:S01]  /*7b60*/  FMUL R37, R37, R154 ;  /* 0x0000009a25257220 */ /* 0x000fe20000400000 */
[----:B------:R-:W-:Y:S01]  /*7b70*/  F2FP.BF16.F32.PACK_AB R28, RZ, R28 ;  /* 0x0000001cff1c723e */ /* 0x000fe200000010ff */
[----:B------:R-:W-:Y:S01]  /*7b80*/  @P2 STG.E.U16 desc[UR36][R6.64], R26 ;  /* 0x0000001a06002986 */ /* 0x000fe2000c101524 */
[----:B------:R-:W-:Y:S01]  /*7b90*/  F2FP.BF16.F32.PACK_AB R29, RZ, R29 ;  /* 0x0000001dff1d723e */ /* 0x000fe200000010ff */
[-C--:B------:R-:W-:Y:S01]  /*7ba0*/  FMUL R38, R38, R154.reuse ;  /* 0x0000009a26267220 */ /* 0x080fe20000400000 */
[----:B------:R-:W-:Y:S01]  /*7bb0*/  ISETP.GT.AND P2, PT, R3, 0x8, P1 ;  /* 0x000000080300780c */ /* 0x000fe20000f44270 */
[----:B------:R-:W-:Y:S01]  /*7bc0*/  @P4 STG.E.U16 desc[UR36][R6.64+0x2], R27 ;  /* 0x0000021b06004986 */ /* 0x000fe2000c101524 */
[----:B------:R-:W-:Y:S01]  /*7bd0*/  ISETP.GT.AND P1, PT, R0, 0x10, PT ;  /* 0x000000100000780c */ /* 0x000fe20003f24270 */
[----:B------:R-:W-:Y:S01]  /*7be0*/  FMUL R39, R39, R154 ;  /* 0x0000009a27277220 */ /* 0x000fe20000400000 */
[----:B------:R-:W-:Y:S01]  /*7bf0*/  F2FP.BF16.F32.PACK_AB R30, RZ, R30 ;  /* 0x0000001eff1e723e */ /* 0x000fe200000010ff */
[----:B------:R-:W-:Y:S01]  /*7c00*/  @P5 STG.E.U16 desc[UR36][R4.64+0x10], R28 ;  /* 0x0000101c04005986 */ /* 0x000fe2000c101524 */
[C---:B------:R-:W-:Y:S01]  /*7c10*/  ISETP.GT.AND P4, PT, R3.reuse, RZ, P1 ;  /* 0x000000ff0300720c */ /* 0x040fe20000f84270 */
[-C--:B------:R-:W-:Y:S01]  /*7c20*/  FMUL R40, R40, R154.reuse ;  /* 0x0000009a28287220 */ /* 0x080fe20000400000 */
[----:B------:R-:W-:Y:S01]  /*7c30*/  F2FP.BF16.F32.PACK_AB R31, RZ, R31 ;  /* 0x0000001fff1f723e */ /* 0x000fe200000010ff */
[----:B------:R-:W-:Y:S01]  /*7c40*/  @P3 STG.E.U16 desc[UR36][R4.64+0x12], R29 ;  /* 0x0000121d04003986 */ /* 0x000fe2000c101524 */
[----:B------:R-:W-:Y:S01]  /*7c50*/  ISETP.GT.AND P3, PT, R3, 0x8, P0 ;  /* 0x000000080300780c */ /* 0x000fe20000764270 */
[----:B------:R-:W-:Y:S01]  /*7c60*/  FMUL R41, R41, R154 ;  /* 0x0000009a29297220 */ /* 0x000fe20000400000 */
[----:B------:R-:W-:Y:S01]  /*7c70*/  ISETP.GT.AND P0, PT, R0, 0x11, PT ;  /* 0x000000110000780c */ /* 0x000fe20003f04270 */
[----:B------:R-:W-:Y:S01]  /*7c80*/  @P2 STG.E.U16 desc[UR36][R6.64+0x10], R30 ;  /* 0x0000101e06002986 */ /* 0x000fe2000c101524 */
[----:B------:R-:W-:Y:S01]  /*7c90*/  F2FP.BF16.F32.PACK_AB R32, RZ, R32 ;  /* 0x00000020ff20723e */ /* 0x000fe200000010ff */
[-C--:B------:R-:W-:Y:S01]  /*7ca0*/  FMUL R42, R42, R154.reuse ;  /* 0x0000009a2a2a7220 */ /* 0x080fe20000400000 */
[----:B------:R-:W-:Y:S01]  /*7cb0*/  ISETP.GT.AND P5, PT, R3, RZ, P0 ;  /* 0x000000ff0300720c */ /* 0x000fe200007a4270 */
[-C--:B------:R-:W-:Y:S01]  /*7cc0*/  FMUL R43, R43, R154.reuse ;  /* 0x0000009a2b2b7220 */ /* 0x080fe20000400000 */
[----:B------:R-:W-:Y:S01]  /*7cd0*/  ISETP.GT.AND P2, PT, R3, 0x8, P1 ;  /* 0x000000080300780c */ /* 0x000fe20000f44270 */
[-C--:B------:R-:W-:Y:S01]  /*7ce0*/  FMUL R44, R44, R154.reuse ;  /* 0x0000009a2c2c7220 */ /* 0x080fe20000400000 */
[----:B------:R-:W-:Y:S01]  /*7cf0*/  ISETP.GT.AND P1, PT, R0, 0x18, PT ;  /* 0x000000180000780c */ /* 0x000fe20003f24270 */
[-C--:B------:R-:W-:Y:S01]  /*7d00*/  FMUL R45, R45, R154.reuse ;  /* 0x0000009a2d2d7220 */ /* 0x080fe20000400000 */
[----:B------:R-:W-:Y:S01]  /*7d10*/  F2FP.BF16.F32.PACK_AB R33, RZ, R33 ;  /* 0x00000021ff21723e */ /* 0x000fe200000010ff */
[----:B------:R-:W-:Y:S01]  /*7d20*/  @P3 STG.E.U16 desc[UR36][R6.64+0x12], R31 ;  /* 0x0000121f06003986 */ /* 0x000fe2000c101524 */
[C---:B------:R-:W-:Y:S01]  /*7d30*/  ISETP.GT.AND P3, PT, R3.reuse, 0x8, P0 ;  /* 0x000000080300780c */ /* 0x040fe20000764270 */
[-C--:B------:R-:W-:Y:S01]  /*7d40*/  FMUL R46, R46, R154.reuse ;  /* 0x0000009a2e2e7220 */ /* 0x080fe20000400000 */
[----:B------:R-:W-:Y:S01]  /*7d50*/  ISETP.GT.AND P0, PT, R0, 0x19, PT ;  /* 0x000000190000780c */ /* 0x000fe20003f04270 */
[----:B------:R-:W-:Y:S01]  /*7d60*/  @P4 STG.E.U16 desc[UR36][R4.64+0x20], R32 ;  /* 0x0000202004004986 */ /* 0x000fe2000c101524 */
[----:B------:R-:W-:Y:S01]  /*7d70*/  ISETP.GT.AND P4, PT, R3, RZ, P1 ;  /* 0x000000ff0300720c */ /* 0x000fe20000f84270 */
[----:B------:R-:W-:Y:S01]  /*7d80*/  FMUL R47, R47, R154 ;  /* 0x0000009a2f2f7220 */ /* 0x000fe20000400000 */
[----:B------:R-:W-:Y:S01]  /*7d90*/  F2FP.BF16.F32.PACK_AB R34, RZ, R34 ;  /* 0x00000022ff22723e */ /* 0x000fe200000010ff */
[----:B------:R-:W-:Y:S01]  /*7da0*/  @P5 STG.E.U16 desc[UR36][R4.64+0x22], R33 ;  /* 0x0000222104005986 */ /* 0x000fe2000c101524 */
[----:B------:R-:W-:Y:S01]  /*7db0*/  ISETP.GT.AND P5, PT, R3, RZ, P0 ;  /* 0x000000ff0300720c */ /* 0x000fe200007a4270 */
[----:B------:R-:W-:Y:S01]  /*7dc0*/  FMUL R48, R48, R154 ;  /* 0x0000009a30307220 */ /* 0x000fe20000400000 */
[----:B------:R-:W-:Y:S01]  /*7dd0*/  F2FP.BF16.F32.PACK_AB R35, RZ, R35 ;  /* 0x00000023ff23723e */ /* 0x000fe200000010ff */
[----:B------:R-:W-:Y:S01]  /*7de0*/  @P2 STG.E.U16 desc[UR36][R6.64+0x20], R34 ;  /* 0x0000202206002986 */ /* 0x000fe2000c101524 */
[----:B------:R-:W-:Y:S01]  /*7df0*/  F2FP.BF16.F32.PACK_AB R36, RZ, R36 ;  /* 0x00000024ff24723e */ /* 0x000fe200000010ff */
[-C--:B------:R-:W-:Y:S01]  /*7e00*/  FMUL R49, R49, R154.reuse ;  /* 0x0000009a31317220 */ /* 0x080fe20000400000 */
[C---:B------:R-:W-:Y:S01]  /*7e10*/  ISETP.GT.AND P2, PT, R3.reuse, 0x8, P1 ;  /* 0x000000080300780c */ /* 0x040fe20000f44270 */
[----:B------:R-:W-:Y:S01]  /*7e20*/  @P3 STG.E.U16 desc[UR36][R6.64+0x22], R35 ;  /* 0x0000222306003986 */ /* 0x000fe2000c101524 */
[----:B------:R-:W-:Y:S01]  /*7e30*/  ISETP.GT.AND P1, PT, R0, 0x20, PT ;  /* 0x000000200000780c */ /* 0x000fe20003f24270 */
[-C--:B------:R-:W-:Y:S01]  /*7e40*/  FMUL R50, R50, R154.reuse ;  /* 0x0000009a32327220 */ /* 0x080fe20000400000 */
[----:B------:R-:W-:Y:S01]  /*7e50*/  F2FP.BF16.F32.PACK_AB R37, RZ, R37 ;  /* 0x00000025ff25723e */ /* 0x000fe200000010ff */
[----:B------:R-:W-:Y:S01]  /*7e60*/  @P4 STG.E.U16 desc[UR36][R4.64+0x30], R36 ;  /* 0x0000302404004986 */ /* 0x000fe2000c101524 */
[----:B------:R-:W-:Y:S01]  /*7e70*/  ISETP.GT.AND P3, PT, R3, 0x8, P0 ;  /* 0x000000080300780c */ /* 0x000fe20000764270 */
[-C--:B------:R-:W-:Y:S01]  /*7e80*/  FMUL R51, R51, R154.reuse ;  /* 0x0000009a33337220 */ /* 0x080fe20000400000 */
[----:B------:R-:W-:Y:S01]  /*7e90*/  ISETP.GT.AND P0, PT, R0, 0x21, PT ;  /* 0x000000210000780c */ /* 0x000fe20003f04270 */
[----:B------:R-:W-:Y:S01]  /*7ea0*/  @P5 STG.E.U16 desc[UR36][R4.64+0x32], R37 ;  /* 0x0000322504005986 */ /* 0x000fe2000c101524 */
[----:B------:R-:W-:Y:S01]  /*7eb0*/  ISETP.GT.AND P4, PT, R3, RZ, P1 ;  /* 0x000000ff0300720c */ /* 0x000fe20000f84270 */
[----:B------:R-:W-:Y:S01]  /*7ec0*/  FMUL R52, R52, R154 ;  /* 0x0000009a34347220 */ /* 0x000fe20000400000 */
[----:B------:R-:W-:Y:S01]  /*7ed0*/  F2FP.BF16.F32.PACK_AB R38, RZ, R38 ;  /* 0x00000026ff26723e */ /* 0x000fe200000010ff */
[-C--:B------:R-:W-:Y:S01]  /*7ee0*/  FMUL R53, R53, R154.reuse ;  /* 0x0000009a35357220 */ /* 0x080fe20000400000 */
        /* <DEDUP_REMOVED lines=325> */
[----:B------:R-:W-:Y:S01]  /*9340*/  FMUL R151, R151, R154 ;  /* 0x0000009a97977220 */ /* 0x000fe20000400000 */
[----:B------:R-:W-:Y:S01]  /*9350*/  ISETP.GT.AND P2, PT, R3, 0x8, P1 ;  /* 0x000000080300780c */ /* 0x000fe20000f44270 */
[----:B------:R-:W-:Y:S01]  /*9360*/  @P3 STG.E.U16 desc[UR36][R6.64+0x132], R103 ;  /* 0x0001326706003986 */ /* 0x000fe2000c101524 */
[----:B------:R-:W-:-:S02]  /*9370*/  ISETP.GT.AND P1, PT, R0, 0xa8, PT ;  /* 0x000000a80000780c */ /* 0x000fc40003f24270 */
[----:B------:R-:W-:Y:S01]  /*9380*/  F2FP.BF16.F32.PACK_AB R105, RZ, R105 ;  /* 0x00000069ff69723e */ /* 0x000fe200000010ff */
[----:B------:R-:W-:Y:S01]  /*9390*/  @P4 STG.E.U16 desc[UR36][R4.64+0x140], R104 ;  /* 0x0001406804004986 */ /* 0x000fe2000c101524 */
[C---:B------:R-:W-:Y:S02]  /*93a0*/  ISETP.GT.AND P3, PT, R3.reuse, 0x8, P0 ;  /* 0x000000080300780c */ /* 0x040fe40000764270 */
[----:B------:R-:W-:Y:S01]  /*93b0*/  ISETP.GT.AND P0, PT, R0, 0xa9, PT ;  /* 0x000000a90000780c */ /* 0x000fe20003f04270 */
[----:B------:R-:W-:Y:S01]  /*93c0*/  @P5 STG.E.U16 desc[UR36][R4.64+0x142], R105 ;  /* 0x0001426904005986 */ /* 0x000fe2000c101524 */
[C---:B------:R-:W-:Y:S02]  /*93d0*/  ISETP.GT.AND P4, PT, R3.reuse, RZ, P1 ;  /* 0x000000ff0300720c */ /* 0x040fe40000f84270 */
[----:B------:R-:W-:Y:S02]  /*93e0*/  F2FP.BF16.F32.PACK_AB R106, RZ, R106 ;  /* 0x0000006aff6a723e */ /* 0x000fe400000010ff */
[----:B------:R-:W-:-:S02]  /*93f0*/  ISETP.GT.AND P5, PT, R3, RZ, P0 ;  /* 0x000000ff0300720c */ /* 0x000fc400007a4270 */
[----:B------:R-:W-:Y:S01]  /*9400*/  F2FP.BF16.F32.PACK_AB R107, RZ, R107 ;  /* 0x0000006bff6b723e */ /* 0x000fe200000010ff */
[----:B------:R-:W-:Y:S01]  /*9410*/  @P2 STG.E.U16 desc[UR36][R6.64+0x140], R106 ;  /* 0x0001406a06002986 */ /* 0x000fe2000c101524 */
[----:B------:R-:W-:Y:S02]  /*9420*/  F2FP.BF16.F32.PACK_AB R108, RZ, R108 ;  /* 0x0000006cff6c723e */ /* 0x000fe400000010ff */
[C---:B------:R-:W-:Y:S01]  /*9430*/  ISETP.GT.AND P2, PT, R3.reuse, 0x8, P1 ;  /* 0x000000080300780c */ /* 0x040fe20000f44270 */
[----:B------:R-:W-:Y:S01]  /*9440*/  @P3 STG.E.U16 desc[UR36][R6.64+0x142], R107 ;  /* 0x0001426b06003986 */ /* 0x000fe2000c101524 */
[----:B------:R-:W-:Y:S02]  /*9450*/  ISETP.GT.AND P1, PT, R0, 0xb0, PT ;  /* 0x000000b00000780c */ /* 0x000fe40003f24270 */
[----:B------:R-:W-:Y:S01]  /*9460*/  F2FP.BF16.F32.PACK_AB R109, RZ, R109 ;  /* 0x0000006dff6d723e */ /* 0x000fe200000010ff */
[----:B------:R-:W-:Y:S01]  /*9470*/  @P4 STG.E.U16 desc[UR36][R4.64+0x150], R108 ;  /* 0x0001506c04004986 */ /* 0x000fe2000c101524 */
[----:B------:R-:W-:-:S02]  /*9480*/  ISETP.GT.AND P3, PT, R3, 0x8, P0 ;  /* 0x000000080300780c */ /* 0x000fc40000764270 */
[----:B------:R-:W-:Y:S01]  /*9490*/  ISETP.GT.AND P0, PT, R0, 0xb1, PT ;  /* 0x000000b10000780c */ /* 0x000fe20003f04270 */
[----:B------:R-:W-:Y:S01]  /*94a0*/  @P5 STG.E.U16 desc[UR36][R4.64+0x152], R109 ;  /* 0x0001526d04005986 */ /* 0x000fe2000c101524 */
[C---:B------:R-:W-:Y:S02]  /*94b0*/  ISETP.GT.AND P4, PT, R3.reuse, RZ, P1 ;  /* 0x000000ff0300720c */ /* 0x040fe40000f84270 */
[----:B------:R-:W-:Y:S02]  /*94c0*/  F2FP.BF16.F32.PACK_AB R110, RZ, R110 ;  /* 0x0000006eff6e723e */ /* 0x000fe400000010ff */
[----:B------:R-:W-:Y:S02]  /*94d0*/  ISETP.GT.AND P5, PT, R3, RZ, P0 ;  /* 0x000000ff0300720c */ /* 0x000fe400007a4270 */
[----:B------:R-:W-:Y:S01]  /*94e0*/  F2FP.BF16.F32.PACK_AB R111, RZ, R111 ;  /* 0x0000006fff6f723e */ /* 0x000fe200000010ff */
[----:B------:R-:W-:Y:S01]  /*94f0*/  @P2 STG.E.U16 desc[UR36][R6.64+0x150], R110 ;  /* 0x0001506e06002986 */ /* 0x000fe2000c101524 */
[----:B------:R-:W-:-:S02]  /*9500*/  F2FP.BF16.F32.PACK_AB R112, RZ, R112 ;  /* 0x00000070ff70723e */ /* 0x000fc400000010ff */
[C---:B------:R-:W-:Y:S01]  /*9510*/  ISETP.GT.AND P2, PT, R3.reuse, 0x8, P1 ;  /* 0x000000080300780c */ /* 0x040fe20000f44270 */
[----:B------:R-:W-:Y:S01]  /*9520*/  @P3 STG.E.U16 desc[UR36][R6.64+0x152], R111 ;  /* 0x0001526f06003986 */ /* 0x000fe2000c101524 */
[C---:B------:R-:W-:Y:S02]  /*9530*/  ISETP.GT.AND P1, PT, R0.reuse, 0xb8, PT ;  /* 0x000000b80000780c */ /* 0x040fe40003f24270 */
[----:B------:R-:W-:Y:S01]  /*9540*/  F2FP.BF16.F32.PACK_AB R113, RZ, R113 ;  /* 0x00000071ff71723e */ /* 0x000fe200000010ff */
[----:B------:R-:W-:Y:S01]  /*9550*/  @P4 STG.E.U16 desc[UR36][R4.64+0x160], R112 ;  /* 0x0001607004004986 */ /* 0x000fe2000c101524 */
[C---:B------:R-:W-:Y:S02]  /*9560*/  ISETP.GT.AND P3, PT, R3.reuse, 0x8, P0 ;  /* 0x000000080300780c */ /* 0x040fe40000764270 */
[----:B------:R-:W-:Y:S01]  /*9570*/  ISETP.GT.AND P0, PT, R0, 0xb9, PT ;  /* 0x000000b90000780c */ /* 0x000fe20003f04270 */
[----:B------:R-:W-:Y:S01]  /*9580*/  @P5 STG.E.U16 desc[UR36][R4.64+0x162], R113 ;  /* 0x0001627104005986 */ /* 0x000fe2000c101524 */
[----:B------:R-:W-:-:S02]  /*9590*/  ISETP.GT.AND P4, PT, R3, RZ, P1 ;  /* 0x000000ff0300720c */ /* 0x000fc40000f84270 */
[----:B------:R-:W-:Y:S02]  /*95a0*/  F2FP.BF16.F32.PACK_AB R114, RZ, R114 ;  /* 0x00000072ff72723e */ /* 0x000fe400000010ff */
[C---:B------:R-:W-:Y:S02]  /*95b0*/  ISETP.GT.AND P5, PT, R3.reuse, RZ, P0 ;  /* 0x000000ff0300720c */ /* 0x040fe400007a4270 */
[----:B------:R-:W-:Y:S01]  /*95c0*/  F2FP.BF16.F32.PACK_AB R115, RZ, R115 ;  /* 0x00000073ff73723e */ /* 0x000fe200000010ff */
[----:B------:R-:W-:Y:S01]  /*95d0*/  @P2 STG.E.U16 desc[UR36][R6.64+0x160], R114 ;  /* 0x0001607206002986 */ /* 0x000fe2000c101524 */
[----:B------:R-:W-:Y:S02]  /*95e0*/  F2FP.BF16.F32.PACK_AB R116, RZ, R116 ;  /* 0x00000074ff74723e */ /* 0x000fe400000010ff */
        /* <DEDUP_REMOVED lines=65> */
[----:B------:R-:W-:Y:S02]  /*9a00*/  ISETP.GT.AND P5, PT, R3, RZ, P0 ;  /* 0x000000ff0300720c */ /* 0x000fe400007a4270 */
[----:B------:R-:W-:Y:S02]  /*9a10*/  F2FP.BF16.F32.PACK_AB R134, RZ, R134 ;  /* 0x00000086ff86723e */ /* 0x000fe400000010ff */
[----:B------:R-:W-:Y:S02]  /*9a20*/  F2FP.BF16.F32.PACK_AB R135, RZ, R135 ;  /* 0x00000087ff87723e */ /* 0x000fe400000010ff */
[----:B------:R-:W-:Y:S01]  /*9a30*/  F2FP.BF16.F32.PACK_AB R136, RZ, R136 ;  /* 0x00000088ff88723e */ /* 0x000fe200000010ff */
[----:B------:R-:W-:Y:S01]  /*9a40*/  @P2 STG.E.U16 desc[UR36][R6.64+0x1b0], R134 ;  /* 0x0001b08606002986 */ /* 0x000fe2000c101524 */
[----:B------:R-:W-:-:S02]  /*9a50*/  F2FP.BF16.F32.PACK_AB R137, RZ, R137 ;  /* 0x00000089ff89723e */ /* 0x000fc400000010ff */
[C---:B------:R-:W-:Y:S01]  /*9a60*/  ISETP.GT.AND P1, PT, R3.reuse, 0x8, P1 ;  /* 0x000000080300780c */ /* 0x040fe20000f24270 */
[----:B------:R-:W-:Y:S01]  /*9a70*/  @P3 STG.E.U16 desc[UR36][R6.64+0x1b2], R135 ;  /* 0x0001b28706003986 */ /* 0x000fe2000c101524 */
[C---:B------:R-:W-:Y:S02]  /*9a80*/  ISETP.GT.AND P2, PT, R3.reuse, 0x8, P0 ;  /* 0x000000080300780c */ /* 0x040fe40000744270 */
[C---:B------:R-:W-:Y:S01]  /*9a90*/  ISETP.GT.AND P0, PT, R0.reuse, 0xe9, PT ;  /* 0x000000e90000780c */ /* 0x040fe20003f04270 */
[----:B------:R-:W-:Y:S01]  /*9aa0*/  @P4 STG.E.U16 desc[UR36][R4.64+0x1c0], R136 ;  /* 0x0001c08804004986 */ /* 0x000fe2000c101524 */
[----:B------:R-:W-:Y:S02]  /*9ab0*/  ISETP.GT.AND P4, PT, R0, 0xe8, PT ;  /* 0x000000e80000780c */ /* 0x000fe40003f84270 */
[----:B------:R-:W-:Y:S01]  /*9ac0*/  F2FP.BF16.F32.PACK_AB R138, RZ, R138 ;  /* 0x0000008aff8a723e */ /* 0x000fe200000010ff */
[----:B------:R-:W-:Y:S01]  /*9ad0*/  @P5 STG.E.U16 desc[UR36][R4.64+0x1c2], R137 ;  /* 0x0001c28904005986 */ /* 0x000fe2000c101524 */
[----:B------:R-:W-:-:S02]  /*9ae0*/  ISETP.GT.AND P5, PT, R3, RZ, P4 ;  /* 0x000000ff0300720c */ /* 0x000fc400027a4270 */
[----:B------:R-:W-:Y:S01]  /*9af0*/  F2FP.BF16.F32.PACK_AB R139, RZ, R139 ;  /* 0x0000008bff8b723e */ /* 0x000fe200000010ff */
[----:B------:R-:W-:Y:S01]  /*9b00*/  @P1 STG.E.U16 desc[UR36][R6.64+0x1c0], R138 ;  /* 0x0001c08a06001986 */ /* 0x000fe2000c101524 */
[----:B------:R-:W-:Y:S02]  /*9b10*/  F2FP.BF16.F32.PACK_AB R140, RZ, R140 ;  /* 0x0000008cff8c723e */ /* 0x000fe400000010ff */
[C---:B------:R-:W-:Y:S01]  /*9b20*/  ISETP.GT.AND P3, PT, R3.reuse, RZ, P0 ;  /* 0x000000ff0300720c */ /* 0x040fe20000764270 */
[----:B------:R-:W-:Y:S01]  /*9b30*/  @P2 STG.E.U16 desc[UR36][R6.64+0x1c2], R139 ;  /* 0x0001c28b06002986 */ /* 0x000fe2000c101524 */
[C---:B------:R-:W-:Y:S02]  /*9b40*/  ISETP.GT.AND P4, PT, R3.reuse, 0x8, P4 ;  /* 0x000000080300780c */ /* 0x040fe40002784270 */
[----:B------:R-:W-:Y:S02]  /*9b50*/  F2FP.BF16.F32.PACK_AB R141, RZ, R141 ;  /* 0x0000008dff8d723e */ /* 0x000fe400000010ff */
[----:B------:R-:W-:Y:S01]  /*9b60*/  F2FP.BF16.F32.PACK_AB R142, RZ, R142 ;  /* 0x0000008eff8e723e */ /* 0x000fe200000010ff */
[----:B------:R-:W-:Y:S01]  /*9b70*/  @P5 STG.E.U16 desc[UR36][R4.64+0x1d0], R140 ;  /* 0x0001d08c04005986 */ /* 0x000fe2000c101524 */
[----:B------:R-:W-:-:S02]  /*9b80*/  ISETP.GT.AND P5, PT, R3, 0x8, P0 ;  /* 0x000000080300780c */ /* 0x000fc400007a4270 */
[----:B------:R-:W-:Y:S02]  /*9b90*/  F2FP.BF16.F32.PACK_AB R143, RZ, R143 ;  /* 0x0000008fff8f723e */ /* 0x000fe400000010ff */
[C---:B------:R-:W-:Y:S01]  /*9ba0*/  ISETP.GT.AND P0, PT, R0.reuse, 0xf1, PT ;  /* 0x000000f10000780c */ /* 0x040fe20003f04270 */
[----:B------:R-:W-:Y:S01]  /*9bb0*/  @P3 STG.E.U16 desc[UR36][R4.64+0x1d2], R141 ;  /* 0x0001d28d04003986 */ /* 0x000fe2000c101524 */
[----:B------:R-:W-:Y:S02]  /*9bc0*/  ISETP.GT.AND P3, PT, R0, 0xf0, PT ;  /* 0x000000f00000780c */ /* 0x000fe40003f64270 */
[----:B------:R-:W-:Y:S01]  /*9bd0*/  F2FP.BF16.F32.PACK_AB R144, RZ, R144 ;  /* 0x00000090ff90723e */ /* 0x000fe200000010ff */
[----:B------:R-:W-:Y:S01]  /*9be0*/  @P4 STG.E.U16 desc[UR36][R6.64+0x1d0], R142 ;  /* 0x0001d08e06004986 */ /* 0x000fe2000c101524 */
[C---:B------:R-:W-:Y:S02]  /*9bf0*/  ISETP.GT.AND P4, PT, R3.reuse, RZ, P3 ;  /* 0x000000ff0300720c */ /* 0x040fe40001f84270 */
[C---:B------:R-:W-:Y:S01]  /*9c00*/  ISETP.GT.AND P3, PT, R3.reuse, 0x8, P3 ;  /* 0x000000080300780c */ /* 0x040fe20001f64270 */
[----:B------:R-:W-:Y:S01]  /*9c10*/  @P5 STG.E.U16 desc[UR36][R6.64+0x1d2], R143 ;  /* 0x0001d28f06005986 */ /* 0x000fe2000c101524 */
[----:B------:R-:W-:-:S02]  /*9c20*/  ISETP.GT.AND P5, PT, R3, RZ, P0 ;  /* 0x000000ff0300720c */ /* 0x000fc400007a4270 */
[----:B------:R-:W-:Y:S02]  /*9c30*/  F2FP.BF16.F32.PACK_AB R145, RZ, R145 ;  /* 0x00000091ff91723e */ /* 0x000fe400000010ff */
[C---:B------:R-:W-:Y:S02]  /*9c40*/  ISETP.GT.AND P0, PT, R3.reuse, 0x8, P0 ;  /* 0x000000080300780c */ /* 0x040fe40000704270 */
[C---:B------:R-:W-:Y:S02]  /*9c50*/  ISETP.GT.AND P1, PT, R0.reuse, 0xf9, PT ;  /* 0x000000f90000780c */ /* 0x040fe40003f24270 */
[----:B------:R-:W-:Y:S01]  /*9c60*/  ISETP.GT.AND P2, PT, R0, 0xf8, PT ;  /* 0x000000f80000780c */ /* 0x000fe20003f44270 */
[----:B------:R-:W-:Y:S01]  /*9c70*/  @P4 STG.E.U16 desc[UR36][R4.64+0x1e0], R144 ;  /* 0x0001e09004004986 */ /* 0x000fe2000c101524 */
[C---:B------:R-:W-:Y:S01]  /*9c80*/  ISETP.GT.AND P4, PT, R3.reuse, RZ, P1 ;  /* 0x000000ff0300720c */ /* 0x040fe20000f84270 */
[----:B------:R-:W-:Y:S01]  /*9c90*/  @P3 IMAD.MOV.U32 R2, RZ, RZ, R6 ;  /* 0x000000ffff023224 */ /* 0x000fe200078e0006 */
[C---:B------:R-:W-:Y:S01]  /*9ca0*/  ISETP.GT.AND P1, PT, R3.reuse, 0x8, P1 ;  /* 0x000000080300780c */ /* 0x040fe20000f24270 */
[----:B------:R-:W-:Y:S01]  /*9cb0*/  @P5 STG.E.U16 desc[UR36][R4.64+0x1e2], R145 ;  /* 0x0001e29104005986 */ /* 0x000fe2000c101524 */
[----:B------:R-:W-:-:S02]  /*9cc0*/  ISETP.GT.AND P5, PT, R3, RZ, P2 ;  /* 0x000000ff0300720c */ /* 0x000fc400017a4270 */
[----:B------:R-:W-:Y:S01]  /*9cd0*/  ISETP.GT.AND P2, PT, R3, 0x8, P2 ;  /* 0x000000080300780c */ /* 0x000fe20001744270 */
[----:B------:R-:W-:Y:S01]  /*9ce0*/  @P3 IMAD.MOV.U32 R3, RZ, RZ, R7 ;  /* 0x000000ffff033224 */ /* 0x000fe200078e0007 */
[----:B------:R-:W-:Y:S02]  /*9cf0*/  F2FP.BF16.F32.PACK_AB R146, RZ, R146 ;  /* 0x00000092ff92723e */ /* 0x000fe400000010ff */
[----:B------:R-:W-:Y:S02]  /*9d00*/  F2FP.BF16.F32.PACK_AB R147, RZ, R147 ;  /* 0x00000093ff93723e */ /* 0x000fe400000010ff */
[----:B------:R-:W-:Y:S01]  /*9d10*/  F2FP.BF16.F32.PACK_AB R148, RZ, R148 ;  /* 0x00000094ff94723e */ /* 0x000fe200000010ff */
[----:B------:R0:W-:Y:S01]  /*9d20*/  @P3 STG.E.U16 desc[UR36][R2.64+0x1e0], R146 ;  /* 0x0001e09202003986 */ /* 0x0001e2000c101524 */
[----:B------:R-:W-:Y:S02]  /*9d30*/  F2FP.BF16.F32.PACK_AB R149, RZ, R149 ;  /* 0x00000095ff95723e */ /* 0x000fe400000010ff */
[----:B------:R-:W-:-:S02]  /*9d40*/  F2FP.BF16.F32.PACK_AB R150, RZ, R150 ;  /* 0x00000096ff96723e */ /* 0x000fc400000010ff */
[----:B------:R-:W-:Y:S01]  /*9d50*/  F2FP.BF16.F32.PACK_AB R151, RZ, R151 ;  /* 0x00000097ff97723e */ /* 0x000fe200000010ff */
[----:B0-----:R-:W-:Y:S02]  /*9d60*/  @P0 IMAD.MOV.U32 R2, RZ, RZ, R6 ;  /* 0x000000ffff020224 */ /* 0x001fe400078e0006 */
[----:B------:R-:W-:-:S05]  /*9d70*/  @P0 IMAD.MOV.U32 R3, RZ, RZ, R7 ;  /* 0x000000ffff030224 */ /* 0x000fca00078e0007 */
[----:B------:R0:W-:Y:S02]  /*9d80*/  @P0 STG.E.U16 desc[UR36][R2.64+0x1e2], R147 ;  /* 0x0001e29302000986 */ /* 0x0001e4000c101524 */
[----:B0-----:R-:W-:Y:S02]  /*9d90*/  @P5 IMAD.MOV.U32 R2, RZ, RZ, R4 ;  /* 0x000000ffff025224 */ /* 0x001fe400078e0004 */
[----:B------:R-:W-:-:S05]  /*9da0*/  @P5 IMAD.MOV.U32 R3, RZ, RZ, R5 ;  /* 0x000000ffff035224 */ /* 0x000fca00078e0005 */
[----:B------:R0:W-:Y:S04]  /*9db0*/  @P5 STG.E.U16 desc[UR36][R2.64+0x1f0], R148 ;  /* 0x0001f09402005986 */ /* 0x0001e8000c101524 */
[----:B------:R1:W-:Y:S01]  /*9dc0*/  @P4 STG.E.U16 desc[UR36][R4.64+0x1f2], R149 ;  /* 0x0001f29504004986 */ /* 0x0003e2000c101524 */
[----:B0-----:R-:W-:Y:S02]  /*9dd0*/  @P2 IMAD.MOV.U32 R2, RZ, RZ, R6 ;  /* 0x000000ffff022224 */ /* 0x001fe400078e0006 */
[----:B------:R-:W-:-:S05]  /*9de0*/  @P2 IMAD.MOV.U32 R3, RZ, RZ, R7 ;  /* 0x000000ffff032224 */ /* 0x000fca00078e0007 */
[----:B------:R1:W-:Y:S04]  /*9df0*/  @P2 STG.E.U16 desc[UR36][R2.64+0x1f0], R150 ;  /* 0x0001f09602002986 */ /* 0x0003e8000c101524 */
[----:B------:R1:W-:Y:S02]  /*9e00*/  @P1 STG.E.U16 desc[UR36][R6.64+0x1f2], R151 ;  /* 0x0001f29706001986 */ /* 0x0003e4000c101524 */
.L_x_291:
[----:B------:R-:W-:Y:S05]  /*9e10*/  BSYNC B0 ;  /* 0x0000000000007941 */ /* 0x000fea0003800000 */
.L_x_37:
[----:B01----:R-:W2:Y:S01]  /*9e20*/  LDL.64 R2, [R1] ;  /* 0x0000000001027983 */ /* 0x003ea20000100a00 */
[----:B------:R-:W-:Y:S01]  /*9e30*/  ULDC.64 UR4, c[0x0][0x650] ;  /* 0x0001940000047ab9 */ /* 0x000fe20000000a00 */
[----:B------:R0:W-:Y:S01]  /*9e40*/  SYNCS.ARRIVE.TRANS64.A1T0 RZ, [R162+UR45], RZ ;  /* 0x000000ffa2ff79a7 */ /* 0x0001e2000810002d */
[----:B------:R-:W-:Y:S01]  /*9e50*/  PRMT R0, RZ, 0x7610, R0 ;  /* 0x00007610ff007816 */ /* 0x000fe20000000000 */
[----:B-----5:R-:W-:Y:S02]  /*9e60*/  IMAD.MOV.U32 R19, RZ, RZ, -0x1 ;  /* 0xffffffffff137424 */ /* 0x020fe400078e00ff */
[----:B------:R-:W-:Y:S01]  /*9e70*/  IMAD.MOV.U32 R22, RZ, RZ, -0x1 ;  /* 0xffffffffff167424 */ /* 0x000fe200078e00ff */
[----:B--2---:R-:W-:-:S04]  /*9e80*/  LEA R18, P0, R2, R18, 0x1 ;  /* 0x0000001202127211 */ /* 0x004fc800078008ff */
[----:B------:R-:W-:Y:S01]  /*9e90*/  LEA.HI.X R17, R2, R17, R23, 0x1, P0 ;  /* 0x0000001102117211 */ /* 0x000fe200000f0c17 */
[----:B------:R-:W-:Y:S01]  /*9ea0*/  IMAD.MOV.U32 R2, RZ, RZ, -0x1 ;  /* 0xffffffffff027424 */ /* 0x000fe200078e00ff */
[----:B------:R-:W-:-:S04]  /*9eb0*/  ISETP.GE.U32.AND P0, PT, R18, UR4, PT ;  /* 0x0000000412007c0c */ /* 0x000fc8000bf06070 */
[----:B------:R-:W-:-:S13]  /*9ec0*/  ISETP.GE.U32.AND.EX P0, PT, R17, UR5, PT, P0 ;  /* 0x0000000511007c0c */ /* 0x000fda000bf06100 */
[----:B0-----:R-:W-:Y:S05]  /*9ed0*/  @P0 BRA `(.L_x_292) ;  /* 0x0000000400700947 */ /* 0x001fea0003800000 */
[----:B------:R-:W0:Y:S01]  /*9ee0*/  S2R R10, SR_CTAID.X ;  /* 0x00000000000a7919 */ /* 0x000e220000002500 */
[----:B------:R-:W1:Y:S01]  /*9ef0*/  LDC.64 R8, c[0x0][0x628] ;  /* 0x00018a00ff087b82 */ /* 0x000e620000000a00 */
[----:B------:R-:W-:Y:S01]  /*9f00*/  ULDC UR4, c[0x0][0x150] ;  /* 0x0000540000047ab9 */ /* 0x000fe20000000800 */
[----:B---34-:R-:W-:Y:S01]  /*9f10*/  IMAD.MOV.U32 R6, RZ, RZ, R18 ;  /* 0x000000ffff067224 */ /* 0x018fe200078e0012 */
[----:B------:R-:W2:Y:S01]  /*9f20*/  S2R R20, SR_CTAID.Y ;  /* 0x0000000000147919 */ /* 0x000ea20000002600 */
[----:B------:R-:W-:-:S04]  /*9f30*/  IMAD.MOV.U32 R7, RZ, RZ, R17 ;  /* 0x000000ffff077224 */ /* 0x000fc800078e0011 */
[----:B------:R-:W3:Y:S08]  /*9f40*/  LDC R15, c[0x0][0x144] ;  /* 0x00005100ff0f7b82 */ /* 0x000ef00000000800 */
[----:B------:R-:W4:Y:S08]  /*9f50*/  LDC R0, c[0x0][0x630] ;  /* 0x00018c00ff007b82 */ /* 0x000f300000000800 */
[----:B------:R-:W2:Y:S01]  /*9f60*/  LDC.64 R12, c[0x0][0x620] ;  /* 0x00018800ff0c7b82 */ /* 0x000ea20000000a00 */
[----:B-1----:R-:W-:-:S04]  /*9f70*/  ISETP.NE.U32.AND P0, PT, R8, RZ, PT ;  /* 0x000000ff0800720c */ /* 0x002fc80003f05070 */
[----:B------:R-:W-:Y:S02]  /*9f80*/  ISETP.NE.AND.EX P0, PT, R9, RZ, PT, P0 ;  /* 0x000000ff0900720c */ /* 0x000fe40003f05300 */
[----:B0-----:R-:W-:-:S05]  /*9f90*/  I2FP.F32.U32 R2, R10 ;  /* 0x0000000a00027245 */ /* 0x001fca0000201000 */
[----:B------:R-:W-:-:S04]  /*9fa0*/  FMUL R2, R2, UR4 ;  /* 0x0000000402027c20 */ /* 0x000fc80008400000 */
[----:B------:R0:W1:Y:S02]  /*9fb0*/  F2I.U32.TRUNC.NTZ R14, R2 ;  /* 0x00000002000e7305 */ /* 0x000064000020f000 */
[----:B---34-:R-:W-:Y:S05]  /*9fc0*/  @!P0 BRA `(.L_x_293) ;  /* 0x0000000000288947 */ /* 0x018fea0003800000 */
[----:B------:R-:W3:Y:S02]  /*9fd0*/  LDC R3, c[0x0][0x634] ;  /* 0x00018d00ff037b82 */ /* 0x000ee40000000800 */
[----:B---3--:R-:W-:-:S05]  /*9fe0*/  IADD3 R7, P0, R18, R3, RZ ;  /* 0x0000000312077210 */ /* 0x008fca0007f1e0ff */
[----:B------:R-:W-:-:S04]  /*9ff0*/  IMAD.X R11, RZ, RZ, R17, P0 ;  /* 0x000000ffff0b7224 */ /* 0x000fc800000e0611 */
[----:B0-----:R-:W-:-:S04]  /*a000*/  IMAD.WIDE.U32 R2, R11, R8, RZ ;  /* 0x000000080b027225 */ /* 0x001fc800078e00ff */
[----:B------:R-:W-:-:S04]  /*a010*/  IMAD.WIDE.U32 R4, P0, R7, R9, R2 ;  /* 0x0000000907047225 */ /* 0x000fc80007800002 */
[----:B------:R-:W-:-:S04]  /*a020*/  IMAD.WIDE.U32 R2, R7, R8, RZ ;  /* 0x0000000807027225 */ /* 0x000fc800078e00ff */
[----:B------:R-:W-:Y:S01]  /*a030*/  IMAD.X R7, RZ, RZ, RZ, P0 ;  /* 0x000000ffff077224 */ /* 0x000fe200000e06ff */
[----:B------:R-:W-:Y:S01]  /*a040*/  IADD3 RZ, P0, R3, R4, RZ ;  /* 0x0000000403ff7210 */ /* 0x000fe20007f1e0ff */
[----:B------:R-:W-:-:S04]  /*a050*/  IMAD.MOV.U32 R6, RZ, RZ, R5 ;  /* 0x000000ffff067224 */ /* 0x000fc800078e0005 */
[----:B------:R-:W-:-:S08]  /*a060*/  IMAD.WIDE.U32.X R6, R11, R9, R6, P0 ;  /* 0x000000090b067225 */ /* 0x000fd000000e0406 */
.L_x_293:
[----:B------:R-:W3:Y:S01]  /*a070*/  LDC.64 R26, c[0x0][0x640] ;  /* 0x00019000ff1a7b82 */ /* 0x000ee20000000a00 */
[-C--:B------:R-:W-:Y:S01]  /*a080*/  SHF.R.U64 R11, R6, R0.reuse, R7 ;  /* 0x00000000060b7219 */ /* 0x080fe20000001207 */
[----:B------:R-:W-:Y:S01]  /*a090*/  IMAD.MOV.U32 R19, RZ, RZ, R17 ;  /* 0x000000ffff137224 */ /* 0x000fe200078e0011 */
[----:B------:R-:W-:Y:S01]  /*a0a0*/  SHF.R.U32.HI R0, RZ, R0, R7 ;  /* 0x00000000ff007219 */ /* 0x000fe20000011607 */
[----:B-1----:R-:W-:Y:S01]  /*a0b0*/  IMAD.MOV R14, RZ, RZ, -R14 ;  /* 0x000000ffff0e7224 */ /* 0x002fe200078e0a0e */
[----:B------:R-:W-:Y:S01]  /*a0c0*/  IADD3 R5, P0, RZ, -R11, RZ ;  /* 0x8000000bff057210 */ /* 0x000fe20007f1e0ff */
[----:B------:R-:W-:Y:S01]  /*a0d0*/  ULDC UR4, c[0x0][0x154] ;  /* 0x0000550000047ab9 */ /* 0x000fe20000000800 */
[----:B------:R-:W-:Y:S01]  /*a0e0*/  IMAD.MOV.U32 R7, RZ, RZ, 0x1 ;  /* 0x00000001ff077424 */ /* 0x000fe200078e00ff */
[----:B------:R-:W1:Y:S01]  /*a0f0*/  LDC R4, c[0x0][0x618] ;  /* 0x00018600ff047b82 */ /* 0x000e620000000800 */
[----:B------:R-:W-:Y:S02]  /*a100*/  IMAD R22, R15, R14, R10 ;  /* 0x0000000e0f167224 */ /* 0x000fe400078e020a */
[----:B------:R-:W-:-:S04]  /*a110*/  IMAD.X R3, RZ, RZ, ~R0, P0 ;  /* 0x000000ffff037224 */ /* 0x000fc800000e0e00 */
[-C--:B--2---:R-:W-:Y:S01]  /*a120*/  IMAD R0, R3, R12.reuse, RZ ;  /* 0x0000000c03007224 */ /* 0x084fe200078e02ff */
[----:B------:R-:W2:Y:S01]  /*a130*/  LDC R6, c[0x0][0x608] ;  /* 0x00018200ff067b82 */ /* 0x000ea20000000800 */
[----:B0-----:R-:W-:-:S04]  /*a140*/  IMAD.WIDE.U32 R2, R5, R12, R18 ;  /* 0x0000000c05027225 */ /* 0x001fc800078e0012 */
[----:B------:R-:W-:Y:S01]  /*a150*/  IMAD R5, R5, R13, R0 ;  /* 0x0000000d05057224 */ /* 0x000fe200078e0200 */
[----:B------:R-:W-:Y:S02]  /*a160*/  I2FP.F32.U32 R0, R20 ;  /* 0x0000001400007245 */ /* 0x000fe40000201000 */
[----:B------:R-:W0:Y:S01]  /*a170*/  LDC R24, c[0x0][0x658] ;  /* 0x00019600ff187b82 */ /* 0x000e220000000800 */
[----:B------:R-:W-:Y:S01]  /*a180*/  IMAD.IADD R3, R3, 0x1, R5 ;  /* 0x0000000103037824 */ /* 0x000fe200078e0205 */
[----:B---3--:R-:W-:Y:S01]  /*a190*/  ISETP.NE.U32.AND P0, PT, R26, RZ, PT ;  /* 0x000000ff1a00720c */ /* 0x008fe20003f05070 */
[----:B------:R-:W-:Y:S01]  /*a1a0*/  FMUL R0, R0, UR4 ;  /* 0x0000000400007c20 */ /* 0x000fe20008400000 */
[----:B------:R-:W-:Y:S02]  /*a1b0*/  IMAD.MOV.U32 R5, RZ, RZ, -0x1 ;  /* 0xffffffffff057424 */ /* 0x000fe400078e00ff */
[----:B------:R-:W-:Y:S01]  /*a1c0*/  ISETP.NE.AND.EX P0, PT, R27, RZ, PT, P0 ;  /* 0x000000ff1b00720c */ /* 0x000fe20003f05300 */
[----:B------:R3:W4:Y:S01]  /*a1d0*/  F2I.U32.TRUNC.NTZ R12, R0 ;  /* 0x00000000000c7305 */ /* 0x000722000020f000 */
[----:B------:R-:W3:Y:S01]  /*a1e0*/  LDC R15, c[0x0][0x148] ;  /* 0x00005200ff0f7b82 */ /* 0x000ee20000000800 */
[----:B-1----:R-:W-:-:S02]  /*a1f0*/  SHF.R.U64 R10, R2, R4, R3 ;  /* 0x00000004020a7219 */ /* 0x002fc40000001203 */
[----:B------:R-:W-:-:S05]  /*a200*/  SHF.R.U32.HI R3, RZ, R4, R3 ;  /* 0x00000004ff037219 */ /* 0x000fca0000011603 */
[----:B------:R-:W1:Y:S01]  /*a210*/  LDC R14, c[0x0][0x600] ;  /* 0x00018000ff0e7b82 */ /* 0x000e620000000800 */
[-CC-:B--2---:R-:W-:Y:S02]  /*a220*/  SHF.R.U64 R8, R10, R6.reuse, R3.reuse ;  /* 0x000000060a087219 */ /* 0x184fe40000001203 */
[----:B------:R-:W-:-:S05]  /*a230*/  SHF.R.U32.HI R3, RZ, R6, R3 ;  /* 0x00000006ff037219 */ /* 0x000fca0000011603 */
[----:B------:R-:W2:Y:S01]  /*a240*/  LDC R21, c[0x0][0x648] ;  /* 0x00019200ff157b82 */ /* 0x000ea20000000800 */
[-CC-:B0-----:R-:W-:Y:S02]  /*a250*/  SHF.R.U64 R13, R8, R24.reuse, R3.reuse ;  /* 0x00000018080d7219 */ /* 0x181fe40000001203 */
[-C--:B------:R-:W-:Y:S02]  /*a260*/  SHF.L.U32 R5, R5, R24.reuse, RZ ;  /* 0x0000001805057219 */ /* 0x080fe400000006ff */
[-C--:B------:R-:W-:Y:S01]  /*a270*/  SHF.R.U32.HI R3, RZ, R24.reuse, R3 ;  /* 0x00000018ff037219 */ /* 0x080fe20000011603 */
[----:B------:R-:W-:Y:S01]  /*a280*/  IMAD.MOV.U32 R2, RZ, RZ, R13 ;  /* 0x000000ffff027224 */ /* 0x000fe200078e000d */
[----:B------:R-:W-:Y:S01]  /*a290*/  SHF.L.U32 R24, R7, R24, RZ ;  /* 0x0000001807187219 */ /* 0x000fe200000006ff */
[----:B------:R-:W0:Y:S01]  /*a2a0*/  LDC R25, c[0x0][0x638] ;  /* 0x00018e00ff197b82 */ /* 0x000e220000000800 */
[----:B------:R-:W-:-:S07]  /*a2b0*/  LOP3.LUT R19, RZ, R5, RZ, 0x33, !PT ;  /* 0x00000005ff137212 */ /* 0x000fce00078e33ff */
[----:B------:R-:W0:Y:S01]  /*a2c0*/  LDC R28, c[0x0][0x610] ;  /* 0x00018400ff1c7b82 */ /* 0x000e220000000800 */
[----:B----4-:R-:W-:Y:S05]  /*a2d0*/  @!P0 BRA `(.L_x_294) ;  /* 0x0000000000288947 */ /* 0x010fea0003800000 */
[----:B---3--:R-:W3:Y:S02]  /*a2e0*/  LDC R0, c[0x0][0x64c] ;  /* 0x00019300ff007b82 */ /* 0x008ee40000000800 */
[----:B---3--:R-:W-:-:S05]  /*a2f0*/  IADD3 R7, P0, R13, R0, RZ ;  /* 0x000000000d077210 */ /* 0x008fca0007f1e0ff */
        /* <DEDUP_REMOVED lines=8> */
.L_x_294:
[----:B------:R-:W4:Y:S01]  /*a380*/  LDC R4, c[0x0][0x65c] ;  /* 0x00019700ff047b82 */ /* 0x000f220000000800 */
[----:B--23--:R-:W-:Y:S01]  /*a390*/  SHF.R.U64 R0, R2, R21, R3 ;  /* 0x0000001502007219 */ /* 0x00cfe20000001203 */
[----:B-1----:R-:W-:Y:S01]  /*a3a0*/  VIADD R3, R14, 0xffffffff ;  /* 0xffffffff0e037836 */ /* 0x002fe20000000000 */
[----:B------:R-:W-:Y:S01]  /*a3b0*/  LOP3.LUT R19, R8, R19, RZ, 0xc0, !PT ;  /* 0x0000001308137212 */ /* 0x000fe200078ec0ff */
[----:B------:R-:W-:Y:S02]  /*a3c0*/  IMAD.MOV R12, RZ, RZ, -R12 ;  /* 0x000000ffff0c7224 */ /* 0x000fe400078e0a0c */
[----:B------:R-:W-:Y:S01]  /*a3d0*/  IMAD.MOV R2, RZ, RZ, -R0 ;  /* 0x000000ffff027224 */ /* 0x000fe200078e0a00 */
[----:B------:R-:W-:Y:S01]  /*a3e0*/  LOP3.LUT R3, R10, R3, RZ, 0xc0, !PT ;  /* 0x000000030a037212 */ /* 0x000fe200078ec0ff */
[----:B------:R-:W-:Y:S02]  /*a3f0*/  IMAD R19, R24, R0, R19 ;  /* 0x0000000018137224 */ /* 0x000fe400078e0213 */
[----:B0-----:R-:W-:-:S04]  /*a400*/  IMAD R0, R2, R25, R13 ;  /* 0x0000001902007224 */ /* 0x001fc800078e020d */
[----:B------:R-:W-:Y:S01]  /*a410*/  IMAD R2, R0, R14, R3 ;  /* 0x0000000e00027224 */ /* 0x000fe200078e0203 */
[----:B----4-:R-:W-:Y:S01]  /*a420*/  ISETP.NE.AND P0, PT, R4, 0x1, PT ;  /* 0x000000010400780c */ /* 0x010fe20003f05270 */
[----:B------:R-:W-:-:S05]  /*a430*/  IMAD.MOV.U32 R4, RZ, RZ, 0x1 ;  /* 0x00000001ff047424 */ /* 0x000fca00078e00ff */
[----:B------:R-:W-:-:S07]  /*a440*/  PRMT R0, R4, 0x7610, R0 ;  /* 0x0000761004007816 */ /* 0x000fce0000000000 */
[----:B------:R-:W-:-:S04]  /*a450*/  @P0 IMAD R22, R15, R12, R20 ;  /* 0x0000000c0f160224 */ /* 0x000fc800078e0214 */
[----:B------:R-:W-:-:S05]  /*a460*/  IMAD R19, R19, R28, R22 ;  /* 0x0000001c13137224 */ /* 0x000fca00078e0216 */
[----:B------:R-:W-:Y:S02]  /*a470*/  SEL R22, R2, R19, !P0 ;  /* 0x0000001302167207 */ /* 0x000fe40004000000 */
[----:B------:R-:W-:Y:S01]  /*a480*/  SEL R19, R19, R2, !P0 ;  /* 0x0000000213137207 */ /* 0x000fe20004000000 */
[----:B------:R-:W-:-:S07]  /*a490*/  IMAD.MOV.U32 R2, RZ, RZ, R11 ;  /* 0x000000ffff027224 */ /* 0x000fce00078e000b */
.L_x_292:
[----:B------:R-:W-:Y:S02]  /*a4a0*/  LOP3.LUT P0, RZ, R0, 0xff, RZ, 0xc0, !PT ;  /* 0x000000ff00ff7812 */ /* 0x000fe4000780c0ff */
[----:B------:R-:W-:-:S11]  /*a4b0*/  LOP3.LUT R175, R175, 0x1, RZ, 0x3c, !PT ;  /* 0x00000001afaf7812 */ /* 0x000fd600078e3cff */
[----:B------:R-:W-:Y:S05]  /*a4c0*/  @P0 BRA `(.L_x_295) ;  /* 0xffffff7000b40947 */ /* 0x000fea000383ffff */
[----:B------:R-:W-:Y:S05]  /*a4d0*/  EXIT ;  /* 0x000000000000794d */ /* 0x000fea0003800000 */
.L_x_18:
[----:B------:R-:W-:-:S08]  /*a4e0*/  ISETP.NE.AND P0, PT, R5, RZ, PT ;  /* 0x000000ff0500720c */ /* 0x000fd00003f05270 */
[----:B0-----:R-:W0:-:S00]  /*a4f0*/  USETMAXREG.DEALLOC.CTAPOOL 0x28 ;  /* 0x00000028000079c8 */ /* 0x001e0000080e0500 */
[----:B------:R-:W-:Y:S05]  /*a500*/  @P0 EXIT ;  /* 0x000000000000094d */ /* 0x000fea0003800000 */
[----:B0-----:R-:W-:Y:S01]  /*a510*/  LOP3.LUT P0, RZ, R8, 0xff, RZ, 0xc0, !PT ;  /* 0x000000ff08ff7812 */ /* 0x001fe2000780c0ff */
[----:B------:R-:W-:Y:S02]  /*a520*/  IMAD.MOV.U32 R0, RZ, RZ, 0x1 ;  /* 0x00000001ff007424 */ /* 0x000fe400078e00ff */
[----:B------:R-:W-:-:S10]  /*a530*/  IMAD.MOV.U32 R8, RZ, RZ, RZ ;  /* 0x000000ffff087224 */ /* 0x000fd400078e00ff */
[----:B------:R-:W-:Y:S05]  /*a540*/  @!P0 BRA `(.L_x_296) ;  /* 0x0000000c003c8947 */ /* 0x000fea0003800000 */
[----:B------:R-:W0:Y:S01]  /*a550*/  S2R R7, SR_CgaCtaId ;  /* 0x0000000000077919 */ /* 0x000e220000008800 */
[----:B------:R-:W-:Y:S01]  /*a560*/  LOP3.LUT P0, RZ, R4, 0x1f, RZ, 0xc0, !PT ;  /* 0x0000001f04ff7812 */ /* 0x000fe2000780c0ff */
[----:B------:R-:W-:Y:S01]  /*a570*/  ULDC UR5, c[0x0][0x658] ;  /* 0x0001960000057ab9 */ /* 0x000fe20000000800 */
[----:B------:R-:W-:Y:S01]  /*a580*/  UMOV UR6, 0xffffffff ;  /* 0xffffffff00067882 */ /* 0x000fe20000000000 */
[----:B------:R-:W-:Y:S01]  /*a590*/  BSSY B0, `(.L_x_296) ;  /* 0x00000ca000007945 */ /* 0x000fe20003800000 */
[----:B------:R-:W-:Y:S01]  /*a5a0*/  USHF.L.U32 UR6, UR6, UR5, URZ ;  /* 0x0000000506067299 */ /* 0x000fe2000800063f */
[C---:B------:R-:W-:Y:S01]  /*a5b0*/  ISETP.NE.AND P2, PT, R3.reuse, RZ, PT ;  /* 0x000000ff0300720c */ /* 0x040fe20003f45270 */
[----:B------:R-:W-:Y:S01]  /*a5c0*/  IMAD.MOV.U32 R9, RZ, RZ, 0x1 ;  /* 0x00000001ff097424 */ /* 0x000fe200078e00ff */
[----:B------:R-:W-:Y:S01]  /*a5d0*/  ISETP.NE.OR P0, PT, R3, RZ, !P0 ;  /* 0x000000ff0300720c */ /* 0x000fe20004705670 */
[----:B------:R-:W-:Y:S01]  /*a5e0*/  IMAD.MOV.U32 R0, RZ, RZ, 0x1 ;  /* 0x00000001ff007424 */ /* 0x000fe200078e00ff */
[----:B------:R-:W-:Y:S01]  /*a5f0*/  LOP3.LUT R6, R16, 0x2, RZ, 0xfc, !PT ;  /* 0x0000000210067812 */ /* 0x000fe200078efcff */
[----:B------:R-:W-:Y:S01]  /*a600*/  IMAD.MOV.U32 R8, RZ, RZ, RZ ;  /* 0x000000ffff087224 */ /* 0x000fe200078e00ff */
[----:B------:R-:W-:Y:S01]  /*a610*/  ULDC UR4, c[0x0][0x600] ;  /* 0x0001800000047ab9 */ /* 0x000fe20000000800 */
[----:B------:R-:W-:Y:S01]  /*a620*/  UMOV UR7, 0x1 ;  /* 0x0000000100077882 */ /* 0x000fe20000000000 */
[----:B------:R-:W-:-:S02]  /*a630*/  UIADD3 UR19, UR40, 0x1, URZ ;  /* 0x0000000128137890 */ /* 0x000fc4000fffe03f */
[----:B------:R-:W-:Y:S02]  /*a640*/  UIADD3 UR15, UR4, -0x1, URZ ;  /* 0xffffffff040f7890 */ /* 0x000fe4000fffe03f */
[----:B------:R-:W-:Y:S02]  /*a650*/  USHF.L.U32 UR17, UR7, UR5, URZ ;  /* 0x0000000507117299 */ /* 0x000fe4000800063f */
[----:B------:R-:W-:Y:S01]  /*a660*/  ULOP3.LUT UR16, URZ, UR6, URZ, 0x33, !UPT ;  /* 0x000000063f107292 */ /* 0x000fe2000f8e333f */
[----:B------:R-:W-:Y:S01]  /*a670*/  ULDC.64 UR20, c[0x0][0x198] ;  /* 0x0000660000147ab9 */ /* 0x000fe20000000a00 */
[C---:B0-----:R-:W-:Y:S02]  /*a680*/  IMAD.SHL.U32 R10, R7.reuse, 0x80, RZ ;  /* 0x00000080070a7824 */ /* 0x041fe400078e00ff */
[----:B------:R-:W-:-:S03]  /*a690*/  IMAD.SHL.U32 R7, R7, 0x1000, RZ ;  /* 0x0000100007077824 */ /* 0x000fc600078e00ff */
[----:B------:R-:W-:Y:S02]  /*a6a0*/  LOP3.LUT R10, R10, 0x80, RZ, 0xc0, !PT ;  /* 0x000000800a0a7812 */ /* 0x000fe400078ec0ff */
[----:B------:R-:W-:-:S07]  /*a6b0*/  LOP3.LUT R7, R7, 0x1000, RZ, 0xc0, !PT ;  /* 0x0000100007077812 */ /* 0x000fce00078ec0ff */
.L_x_308:
[----:B------:R-:W-:-:S03]  /*a6c0*/  UMOV UR4, 0xffffffff ;  /* 0xffffffff00047882 */ /* 0x000fc60000000000 */
[----:B------:R-:W-:Y:S05]  /*a6d0*/  BRA.DIV UR4, `(.L_x_297) ;  /* 0x0000001204e87947 */ /* 0x000fea000b800000 */
[----:B------:R-:W-:-:S13]  /*a6e0*/  ELECT P6, URZ, PT ;  /* 0x00000000003f782f */ /* 0x000fda00038c0000 */
.L_x_328:
[----:B------:R-:W0:Y:S01]  /*a6f0*/  LDC R3, c[0x0][0x28c] ;  /* 0x0000a300ff037b82 */ /* 0x000e220000000800 */
[----:B------:R-:W-:Y:S01]  /*a700*/  BSSY B1, `(.L_x_298) ;  /* 0x0000039000017945 */ /* 0x000fe20003800000 */
[----:B0-----:R-:W-:-:S13]  /*a710*/  ISETP.LT.OR P6, PT, R3, 0x1, !P6 ;  /* 0x000000010300780c */ /* 0x001fda00077c1670 */
[----:B------:R-:W-:Y:S05]  /*a720*/  @P6 BRA `(.L_x_299) ;  /* 0x0000000000d86947 */ /* 0x000fea0003800000 */
[----:B------:R-:W-:Y:S02]  /*a730*/  IMAD R22, R22, 0x100, R10 ;  /* 0x0000010016167824 */ /* 0x000fe400078e020a */
[----:B------:R-:W-:Y:S02]  /*a740*/  IMAD.SHL.U32 R19, R19, 0x40, RZ ;  /* 0x0000004013137824 */ /* 0x000fe400078e00ff */
[----:B------:R-:W-:Y:S02]  /*a750*/  IMAD.MOV.U32 R14, RZ, RZ, RZ ;  /* 0x000000ffff0e7224 */ /* 0x000fe400078e00ff */
[----:B------:R-:W-:Y:S02]  /*a760*/  IMAD.U32 R15, RZ, RZ, UR19 ;  /* 0x00000013ff0f7e24 */ /* 0x000fe4000f8e00ff */
[----:B------:R-:W-:Y:S02]  /*a770*/  IMAD.MOV.U32 R3, RZ, RZ, R0 ;  /* 0x000000ffff037224 */ /* 0x000fe400078e0000 */
[----:B------:R-:W-:-:S07]  /*a780*/  IMAD.MOV.U32 R4, RZ, RZ, R8 ;  /* 0x000000ffff047224 */ /* 0x000fce00078e0008 */
.L_x_303:
[----:B------:R-:W0:Y:S01]  /*a790*/  S2R R12, SR_CgaCtaId ;  /* 0x00000000000c7919 */ /* 0x000e220000008800 */
[----:B------:R-:W-:Y:S01]  /*a7a0*/  MOV R5, 0x400 ;  /* 0x0000040000057802 */ /* 0x000fe20000000f00 */
[----:B------:R-:W1:Y:S03]  /*a7b0*/  @!P2 LDC R11, c[0x0][0x500] ;  /* 0x00014000ff0bab82 */ /* 0x000e660000000800 */
[----:B0-----:R-:W-:Y:S02]  /*a7c0*/  LEA R13, R12, R5, 0x18 ;  /* 0x000000050c0d7211 */ /* 0x001fe400078ec0ff */
[----:B------:R-:W-:-:S03]  /*a7d0*/  SHF.L.U32 R5, R3, 0x1f, RZ ;  /* 0x0000001f03057819 */ /* 0x000fc600000006ff */
[----:B------:R-:W-:-:S04]  /*a7e0*/  IMAD R12, R4, 0x8, R13 ;  /* 0x00000008040c7824 */ /* 0x000fc800078e020d */
[----:B------:R-:W0:Y:S02]  /*a7f0*/  SYNCS.PHASECHK.TRANS64.TRYWAIT P1, [R12+URZ+0x58], R5 ;  /* 0x000058050c0075a7 */ /* 0x000e24000802017f */
[----:B01----:R-:W-:Y:S05]  /*a800*/  @!P1 BRA `(.L_x_300) ;  /* 0x0000001000bc9947 */ /* 0x003fea0003800000 */
.L_x_329:
[----:B0-----:R-:W-:Y:S01]  /*a810*/  PRMT R5, R6, 0x9910, RZ ;  /* 0x0000991006057816 */ /* 0x001fe200000000ff */
[----:B------:R0:W-:Y:S03]  /*a820*/  @!P2 SYNCS.ARRIVE.TRANS64 RZ, [R12+URZ], R11 ;  /* 0x0000000b0cffa9a7 */ /* 0x0001e6000800003f */
[----:B------:R-:W-:-:S13]  /*a830*/  ISETP.NE.AND P1, PT, R5, 0x2, PT ;  /* 0x000000020500780c */ /* 0x000fda0003f25270 */
[----:B0-----:R-:W-:Y:S05]  /*a840*/  @P1 BRA `(.L_x_301) ;  /* 0x0000000000041947 */ /* 0x001fea0003800000 */
[----:B------:R-:W-:Y:S01]  /*a850*/  BPT.TRAP 0x1 ;  /* 0x000000040000795c */ /* 0x000fe20000300000 */
.L_x_301:
[----:B------:R-:W-:Y:S05]  /*a860*/  @P0 BRA `(.L_x_302) ;  /* 0x0000000000040947 */ /* 0x000fea0003800000 */
[----:B------:R-:W-:Y:S01]  /*a870*/  BPT.TRAP 0x1 ;  /* 0x000000040000795c */ /* 0x000fe20000300000 */
.L_x_302:
[----:B------:R-:W-:Y:S01]  /*a880*/  IMAD R5, R4, 0x2000, R7 ;  /* 0x0000200004057824 */ /* 0x000fe200078e0207 */
[----:B------:R-:W-:Y:S01]  /*a890*/  R2UR UR9, R12 ;  /* 0x000000000c0972ca */ /* 0x000fe200000e0000 */
[C-C-:B------:R-:W-:Y:S01]  /*a8a0*/  IMAD R11, R4.reuse, 0x1000, R13.reuse ;  /* 0x00001000040b7824 */ /* 0x140fe200078e020d */
[----:B------:R-:W-:Y:S01]  /*a8b0*/  UIADD3 UR4, UP0, UR20, 0xf0, URZ ;  /* 0x000000f014047890 */ /* 0x000fe2000ff1e03f */
[----:B------:R-:W-:Y:S01]  /*a8c0*/  IMAD R5, R5, 0x2, R13 ;  /* 0x0000000205057824 */ /* 0x000fe200078e020d */
[----:B------:R-:W-:Y:S01]  /*a8d0*/  R2UR UR11, R19 ;  /* 0x00000000130b72ca */ /* 0x000fe200000e0000 */
[----:B------:R-:W-:Y:S01]  /*a8e0*/  VIADD R15, R15, 0xffffffff ;  /* 0xffffffff0f0f7836 */ /* 0x000fe20000000000 */
[----:B------:R-:W-:Y:S01]  /*a8f0*/  R2UR UR5, R11 ;  /* 0x000000000b0572ca */ /* 0x000fe200000e0000 */
[----:B------:R-:W-:Y:S01]  /*a900*/  UIADD3 UR22, UP1, UR20, 0x1f0, URZ ;  /* 0x000001f014167890 */ /* 0x000fe2000ff3e03f */
[----:B------:R-:W-:Y:S01]  /*a910*/  R2UR UR8, R5 ;  /* 0x00000000050872ca */ /* 0x000fe200000e0000 */
[----:B------:R-:W-:Y:S01]  /*a920*/  VIADD R4, R4, 0x1 ;  /* 0x0000000104047836 */ /* 0x000fe20000000000 */
[----:B------:R-:W-:Y:S01]  /*a930*/  R2UR UR10, R14 ;  /* 0x000000000e0a72ca */ /* 0x000fe200000e0000 */
[----:B------:R-:W-:Y:S01]  /*a940*/  UIADD3.X UR23, URZ, UR21, URZ, UP1, !UPT ;  /* 0x000000153f177290 */ /* 0x000fe20008ffe43f */
[----:B------:R-:W-:Y:S01]  /*a950*/  R2UR UR12, R2 ;  /* 0x00000000020c72ca */ /* 0x000fe200000e0000 */
[----:B------:R-:W-:Y:S01]  /*a960*/  UMOV UR6, 0x0 ;  /* 0x0000000000067882 */ /* 0x000fe20000000000 */
[----:B------:R-:W-:Y:S01]  /*a970*/  R2UR UR18, R22 ;  /* 0x00000000161272ca */ /* 0x000fe200000e0000 */
[----:B------:R-:W-:Y:S01]  /*a980*/  UMOV UR7, 0x10000000 ;  /* 0x1000000000077882 */ /* 0x000fe20000000000 */
[----:B------:R-:W-:Y:S01]  /*a990*/  ISETP.GT.AND P3, PT, R15, 0x1, PT ;  /* 0x000000010f00780c */ /* 0x000fe20003f64270 */
[----:B------:R-:W-:Y:S01]  /*a9a0*/  UMOV UR24, 0x30000 ;  /* 0x0003000000187882 */ /* 0x000fe20000000000 */
[----:B------:R-:W-:Y:S01]  /*a9b0*/  ISETP.NE.AND P1, PT, R4, 0xb, PT ;  /* 0x0000000b0400780c */ /* 0x000fe20003f25270 */
[----:B------:R-:W-:Y:S01]  /*a9c0*/  UIADD3 UR13, UR5, 0x180, URZ ;  /* 0x00000180050d7890 */ /* 0x000fe2000fffe03f */
[----:B------:R-:W-:Y:S01]  /*a9d0*/  VIADD R14, R14, 0x20 ;  /* 0x000000200e0e7836 */ /* 0x000fe20000000000 */
[----:B------:R-:W-:Y:S01]  /*a9e0*/  UIADD3.X UR5, URZ, UR21, URZ, UP0, !UPT ;  /* 0x000000153f057290 */ /* 0x000fe200087fe43f */
[----:B------:R-:W-:Y:S01]  /*a9f0*/  SEL R12, RZ, 0x1, P1 ;  /* 0x00000001ff0c7807 */ /* 0x000fe20000800000 */
[----:B------:R-:W-:Y:S01]  /*aa00*/  UIADD3 UR14, UR8, 0xb180, URZ ;  /* 0x0000b180080e7890 */ /* 0x000fe2000fffe03f */
[----:B------:R-:W-:-:S02]  /*aa10*/  SEL R4, R4, RZ, P1 ;  /* 0x000000ff04047207 */ /* 0x000fc40000800000 */
[----:B------:R-:W-:Y:S01]  /*aa20*/  UMOV UR8, UR13 ;  /* 0x0000000d00087c82 */ /* 0x000fe20008000000 */
[----:B------:R-:W-:-:S03]  /*aa30*/  LOP3.LUT R3, R3, R12, RZ, 0x3c, !PT ;  /* 0x0000000c03037212 */ /* 0x000fc600078e3cff */
[----:B------:R0:W-:Y:S02]  /*aa40*/  UTMALDG.3D [UR8], [UR4], desc[UR6] ;  /* 0x00000608040075b4 */ /* 0x0001e40008011000 */
[----:B0-----:R-:W-:Y:S01]  /*aa50*/  UMOV UR8, UR14 ;  /* 0x0000000e00087c82 */ /* 0x001fe20008000000 */
[----:B------:R-:W-:Y:S02]  /*aa60*/  UMOV UR11, UR18 ;  /* 0x00000012000b7c82 */ /* 0x000fe40008000000 */
[----:B------:R0:W-:Y:S02]  /*aa70*/  UTMALDG.3D.MULTICAST [UR8], [UR22], UR24, desc[UR6] ;  /* 0x00000608160073b4 */ /* 0x0001e40008011818 */
[----:B0-----:R-:W-:Y:S05]  /*aa80*/  @P3 BRA `(.L_x_303) ;  /* 0xfffffffc00403947 */ /* 0x001fea000383ffff */
.L_x_299:
[----:B------:R-:W-:Y:S05]  /*aa90*/  BSYNC B1 ;  /* 0x0000000000017941 */ /* 0x000fea0003800000 */
.L_x_298:
[----:B------:R-:W2:Y:S01]  /*aaa0*/  LDL.64 R12, [R1] ;  /* 0x00000000010c7983 */ /* 0x000ea20000100a00 */
[----:B------:R-:W-:Y:S01]  /*aab0*/  LOP3.LUT P4, RZ, R9, 0xff, RZ, 0xc0, !PT ;  /* 0x000000ff09ff7812 */ /* 0x000fe2000788c0ff */
[----:B------:R-:W-:Y:S01]  /*aac0*/  VIADD R8, R8, UR40 ;  /* 0x0000002808087c36 */ /* 0x000fe20008000000 */
[----:B------:R-:W-:Y:S01]  /*aad0*/  ULDC.64 UR4, c[0x0][0x650] ;  /* 0x0001940000047ab9 */ /* 0x000fe20000000a00 */
[----:B------:R-:W-:Y:S01]  /*aae0*/  IMAD.U32 R5, RZ, RZ, UR40 ;  /* 0x00000028ff057e24 */ /* 0x000fe2000f8e00ff */
[----:B------:R-:W-:Y:S01]  /*aaf0*/  UISETP.GE.U32.AND UP0, UPT, UR40, 0xb, UPT ;  /* 0x0000000b2800788c */ /* 0x000fe2000bf06070 */
[----:B------:R-:W-:Y:S01]  /*ab00*/  BSSY B1, `(.L_x_304) ;  /* 0x0000070000017945 */ /* 0x000fe20003800000 */
[----:B------:R-:W-:Y:S01]  /*ab10*/  ISETP.GT.U32.AND P1, PT, R8, 0xa, PT ;  /* 0x0000000a0800780c */ /* 0x000fe20003f24070 */
[----:B------:R-:W-:Y:S01]  /*ab20*/  IMAD.MOV.U32 R19, RZ, RZ, -0x1 ;  /* 0xffffffffff137424 */ /* 0x000fe200078e00ff */
[----:B------:R-:W-:Y:S01]  /*ab30*/  PRMT R9, RZ, 0x7610, R9 ;  /* 0x00007610ff097816 */ /* 0x000fe20000000009 */
[----:B------:R-:W-:Y:S01]  /*ab40*/  IMAD.MOV.U32 R22, RZ, RZ, -0x1 ;  /* 0xffffffffff167424 */ /* 0x000fe200078e00ff */
[----:B------:R-:W-:-:S02]  /*ab50*/  ISETP.LT.U32.AND P1, PT, R5, 0xb, P1 ;  /* 0x0000000b0500780c */ /* 0x000fc40000f21070 */
[----:B------:R-:W-:Y:S01]  /*ab60*/  PLOP3.LUT P3, PT, PT, PT, UP0, 0x80, 0x0 ;  /* 0x000000000000781c */ /* 0x000fe20003f6f008 */
[----:B------:R-:W0:Y:S01]  /*ab70*/  @P4 S2R R3, SR_CgaCtaId ;  /* 0x0000000000034919 */ /* 0x000e220000008800 */
[----:B------:R-:W-:-:S04]  /*ab80*/  @P4 MOV R2, 0x400 ;  /* 0x0000040000024802 */ /* 0x000fc80000000f00 */
[----:B0-----:R-:W-:Y:S01]  /*ab90*/  @P4 LEA R4, R3, R2, 0x18 ;  /* 0x0000000203044211 */ /* 0x001fe200078ec0ff */
[----:B------:R-:W-:-:S03]  /*aba0*/  IMAD.WIDE.U32 R2, R8, -0x45d1745d, RZ ;  /* 0xba2e8ba308027825 */ /* 0x000fc600078e00ff */
[----:B------:R0:W-:Y:S01]  /*abb0*/  @P4 SYNCS.ARRIVE.TRANS64.A1T0 RZ, [R4+URZ+0xe8], RZ ;  /* 0x0000e8ff04ff49a7 */ /* 0x0001e2000810003f */
[----:B------:R-:W-:Y:S01]  /*abc0*/  IMAD.MOV.U32 R2, RZ, RZ, -0x1 ;  /* 0xffffffffff027424 */ /* 0x000fe200078e00ff */
[----:B------:R-:W-:Y:S02]  /*abd0*/  SHF.R.U32.HI R5, RZ, 0x3, R3 ;  /* 0x00000003ff057819 */ /* 0x000fe40000011603 */
[----:B------:R-:W-:-:S03]  /*abe0*/  SEL R3, RZ, 0x1, !P1 ;  /* 0x00000001ff037807 */ /* 0x000fc60004800000 */
[----:B------:R-:W-:Y:S01]  /*abf0*/  IMAD R8, R5, -0xb, R8 ;  /* 0xfffffff505087824 */ /* 0x000fe200078e0208 */
[----:B------:R-:W-:Y:S02]  /*ac00*/  LOP3.LUT R0, R0, R3, RZ, 0x3c, !PT ;  /* 0x0000000300007212 */ /* 0x000fe400078e3cff */
[----:B------:R-:W-:Y:S02]  /*ac10*/  PRMT R3, RZ, 0x7610, R3 ;  /* 0x00007610ff037816 */ /* 0x000fe40000000003 */
[----:B------:R-:W-:Y:S02]  /*ac20*/  @P3 LOP3.LUT R0, R0, 0x1, R5, 0x78, !PT ;  /* 0x0000000100003812 */ /* 0x000fe400078e7805 */
[----:B--2---:R-:W-:-:S04]  /*ac30*/  IADD3 R18, P4, R18, R12, RZ ;  /* 0x0000000c12127210 */ /* 0x004fc80007f9e0ff */
[----:B------:R-:W-:Y:S01]  /*ac40*/  ISETP.GE.U32.AND P1, PT, R18, UR4, PT ;  /* 0x0000000412007c0c */ /* 0x000fe2000bf26070 */
[----:B------:R-:W-:-:S05]  /*ac50*/  IMAD.X R17, R17, 0x1, R23, P4 ;  /* 0x0000000111117824 */ /* 0x000fca00020e0617 */
[----:B------:R-:W-:-:S13]  /*ac60*/  ISETP.GE.U32.AND.EX P1, PT, R17, UR5, PT, P1 ;  /* 0x0000000511007c0c */ /* 0x000fda000bf26110 */
[----:B0-----:R-:W-:Y:S05]  /*ac70*/  @P1 BRA `(.L_x_305) ;  /* 0x0000000400601947 */ /* 0x001fea0003800000 */
[----:B------:R-:W0:Y:S01]  /*ac80*/  S2R R12, SR_CTAID.X ;  /* 0x00000000000c7919 */ /* 0x000e220000002500 */
[----:B------:R-:W-:Y:S01]  /*ac90*/  ULDC.64 UR4, c[0x0][0x628] ;  /* 0x00018a0000047ab9 */ /* 0x000fe20000000a00 */
[----:B------:R-:W-:Y:S01]  /*aca0*/  ULDC UR7, c[0x0][0x630] ;  /* 0x00018c0000077ab9 */ /* 0x000fe20000000800 */
[----:B------:R-:W-:Y:S01]  /*acb0*/  ISETP.NE.U32.AND P1, PT, RZ, UR4, PT ;  /* 0x00000004ff007c0c */ /* 0x000fe2000bf25070 */
[----:B------:R-:W1:Y:S01]  /*acc0*/  S2R R13, SR_CTAID.Y ;  /* 0x00000000000d7919 */ /* 0x000e620000002600 */
[----:B------:R-:W-:Y:S01]  /*acd0*/  ULDC UR8, c[0x0][0x150] ;  /* 0x0000540000087ab9 */ /* 0x000fe20000000800 */
[----:B------:R-:W-:Y:S01]  /*ace0*/  IMAD.MOV.U32 R2, RZ, RZ, R18 ;  /* 0x000000ffff027224 */ /* 0x000fe200078e0012 */
[----:B------:R-:W-:Y:S01]  /*acf0*/  ISETP.NE.AND.EX P1, PT, RZ, UR5, PT, P1 ;  /* 0x00000005ff007c0c */ /* 0x000fe2000bf25310 */
[----:B------:R-:W-:Y:S01]  /*ad00*/  IMAD.MOV.U32 R3, RZ, RZ, R17 ;  /* 0x000000ffff037224 */ /* 0x000fe200078e0011 */
[----:B0-----:R-:W-:-:S11]  /*ad10*/  I2FP.F32.U32 R14, R12 ;  /* 0x0000000c000e7245 */ /* 0x001fd60000201000 */
[----:B------:R-:W-:Y:S05]  /*ad20*/  @!P1 BRA `(.L_x_306) ;  /* 0x0000000000289947 */ /* 0x000fea0003800000 */
[----:B------:R-:W-:Y:S02]  /*ad30*/  ULDC UR6, c[0x0][0x634] ;  /* 0x00018d0000067ab9 */ /* 0x000fe40000000800 */
[----:B------:R-:W-:-:S05]  /*ad40*/  IADD3 R3, P1, R18, UR6, RZ ;  /* 0x0000000612037c10 */ /* 0x000fca000ff3e0ff */
[----:B------:R-:W-:-:S04]  /*ad50*/  IMAD.X R11, RZ, RZ, R17, P1 ;  /* 0x000000ffff0b7224 */ /* 0x000fc800008e0611 */
[----:B------:R-:W-:-:S04]  /*ad60*/  IMAD.WIDE.U32 R4, R11, UR4, RZ ;  /* 0x000000040b047c25 */ /* 0x000fc8000f8e00ff */
[----:B------:R-:W-:-:S04]  /*ad70*/  IMAD.WIDE.U32 R4, P1, R3, UR5, R4 ;  /* 0x0000000503047c25 */ /* 0x000fc8000f820004 */
[----:B------:R-:W-:-:S04]  /*ad80*/  IMAD.WIDE.U32 R2, R3, UR4, RZ ;  /* 0x0000000403027c25 */ /* 0x000fc8000f8e00ff */
[----:B------:R-:W-:Y:S01]  /*ad90*/  IMAD.MOV.U32 R2, RZ, RZ, R5 ;  /* 0x000000ffff027224 */ /* 0x000fe200078e0005 */
[----:B------:R-:W-:Y:S01]  /*ada0*/  IADD3 RZ, P3, R3, R4, RZ ;  /* 0x0000000403ff7210 */ /* 0x000fe20007f7e0ff */
[----:B------:R-:W-:-:S04]  /*adb0*/  IMAD.X R3, RZ, RZ, RZ, P1 ;  /* 0x000000ffff037224 */ /* 0x000fc800008e06ff */
[----:B------:R-:W-:-:S08]  /*adc0*/  IMAD.WIDE.U32.X R2, R11, UR5, R2, P3 ;  /* 0x000000050b027c25 */ /* 0x000fd000098e0402 */
.L_x_306:
[----:B------:R-:W0:Y:S01]  /*add0*/  LDC R21, c[0x0][0x65c] ;  /* 0x00019700ff157b82 */ /* 0x000e220000000800 */
[--C-:B------:R-:W-:Y:S01]  /*ade0*/  SHF.R.U64 R11, R2, UR7, R3.reuse ;  /* 0x00000007020b7c19 */ /* 0x100fe20008001203 */
[----:B------:R-:W-:Y:S01]  /*adf0*/  FMUL R14, R14, UR8 ;  /* 0x000000080e0e7c20 */ /* 0x000fe20008400000 */
[----:B------:R-:W-:Y:S01]  /*ae00*/  SHF.R.U32.HI R2, RZ, UR7, R3 ;  /* 0x00000007ff027c19 */ /* 0x000fe20008011603 */
[----:B------:R-:W-:Y:S01]  /*ae10*/  ULDC UR6, c[0x0][0x154] ;  /* 0x0000550000067ab9 */ /* 0x000fe20000000800 */
[----:B------:R-:W-:Y:S01]  /*ae20*/  IADD3 R15, P1, RZ, -R11, RZ ;  /* 0x8000000bff0f7210 */ /* 0x000fe20007f3e0ff */
[----:B------:R-:W-:Y:S01]  /*ae30*/  ULDC.64 UR4, c[0x0][0x620] ;  /* 0x0001880000047ab9 */ /* 0x000fe20000000a00 */
[----:B-1----:R-:W-:Y:S01]  /*ae40*/  I2FP.F32.U32 R3, R13 ;  /* 0x0000000d00037245 */ /* 0x002fe20000201000 */
[----:B------:R-:W1:Y:S01]  /*ae50*/  LDC R19, c[0x0][0x144] ;  /* 0x00005100ff137b82 */ /* 0x000e620000000800 */
[----:B------:R-:W2:Y:S01]  /*ae60*/  F2I.U32.TRUNC.NTZ R14, R14 ;  /* 0x0000000e000e7305 */ /* 0x000ea2000020f000 */
[----:B------:R-:W-:-:S02]  /*ae70*/  IMAD.X R2, RZ, RZ, ~R2, P1 ;  /* 0x000000ffff027224 */ /* 0x000fc400008e0e02 */
[----:B------:R-:W-:Y:S01]  /*ae80*/  FMUL R4, R3, UR6 ;  /* 0x0000000603047c20 */ /* 0x000fe20008400000 */
[----:B------:R-:W-:Y:S01]  /*ae90*/  IMAD.MOV.U32 R3, RZ, RZ, R17 ;  /* 0x000000ffff037224 */ /* 0x000fe200078e0011 */
[----:B------:R-:W-:Y:S01]  /*aea0*/  ULDC.64 UR6, c[0x0][0x640] ;  /* 0x0001900000067ab9 */ /* 0x000fe20000000a00 */
[----:B------:R-:W-:Y:S01]  /*aeb0*/  IMAD R2, R2, UR4, RZ ;  /* 0x0000000402027c24 */ /* 0x000fe2000f8e02ff */
[----:B------:R-:W3:Y:S01]  /*aec0*/  LDC R20, c[0x0][0x148] ;  /* 0x00005200ff147b82 */ /* 0x000ee20000000800 */
[----:B------:R-:W-:Y:S01]  /*aed0*/  ISETP.NE.U32.AND P1, PT, RZ, UR6, PT ;  /* 0x00000006ff007c0c */ /* 0x000fe2000bf25070 */
[----:B------:R-:W4:Y:S01]  /*aee0*/  F2I.U32.TRUNC.NTZ R4, R4 ;  /* 0x0000000400047305 */ /* 0x000f22000020f000 */
[----:B------:R-:W-:Y:S02]  /*aef0*/  IMAD R5, R15, UR5, R2 ;  /* 0x000000050f057c24 */ /* 0x000fe4000f8e0202 */
[----:B------:R-:W-:Y:S01]  /*af00*/  IMAD.MOV.U32 R2, RZ, RZ, R18 ;  /* 0x000000ffff027224 */ /* 0x000fe200078e0012 */
[----:B------:R-:W-:-:S02]  /*af10*/  ISETP.NE.AND.EX P1, PT, RZ, UR7, PT, P1 ;  /* 0x00000007ff007c0c */ /* 0x000fc4000bf25310 */
[----:B0-----:R-:W-:Y:S01]  /*af20*/  ISETP.NE.AND P4, PT, R21, 0x1, PT ;  /* 0x000000011500780c */ /* 0x001fe20003f85270 */
[----:B------:R-:W-:Y:S01]  /*af30*/  IMAD.WIDE.U32 R2, R15, UR4, R2 ;  /* 0x000000040f027c25 */ /* 0x000fe2000f8e0002 */
[----:B------:R-:W-:-:S03]  /*af40*/  ULDC UR4, c[0x0][0x618] ;  /* 0x0001860000047ab9 */ /* 0x000fc60000000800 */
[----:B--2---:R-:W-:Y:S02]  /*af50*/  IMAD.MOV R14, RZ, RZ, -R14 ;  /* 0x000000ffff0e7224 */ /* 0x004fe400078e0a0e */
[----:B------:R-:W-:Y:S02]  /*af60*/  IMAD.IADD R3, R3, 0x1, R5 ;  /* 0x0000000103037824 */ /* 0x000fe400078e0205 */
[----:B-1----:R-:W-:-:S03]  /*af70*/  IMAD R12, R19, R14, R12 ;  /* 0x0000000e130c7224 */ /* 0x002fc600078e020c */
[--C-:B------:R-:W-:Y:S01]  /*af80*/  SHF.R.U64 R14, R2, UR4, R3.reuse ;  /* 0x00000004020e7c19 */ /* 0x100fe20008001203 */
[----:B----4-:R-:W-:Y:S01]  /*af90*/  IMAD.MOV R2, RZ, RZ, -R4 ;  /* 0x000000ffff027224 */ /* 0x010fe200078e0a04 */
[----:B------:R-:W-:Y:S01]  /*afa0*/  SHF.R.U32.HI R3, RZ, UR4, R3 ;  /* 0x00000004ff037c19 */ /* 0x000fe20008011603 */
[----:B------:R-:W-:Y:S02]  /*afb0*/  ULDC UR4, c[0x0][0x608] ;  /* 0x0001820000047ab9 */ /* 0x000fe40000000800 */
[----:B---3--:R-:W-:Y:S01]  /*afc0*/  @P4 IMAD R12, R20, R2, R13 ;  /* 0x00000002140c4224 */ /* 0x008fe200078e020d */
[--C-:B------:R-:W-:Y:S02]  /*afd0*/  SHF.R.U64 R19, R14, UR4, R3.reuse ;  /* 0x000000040e137c19 */ /* 0x100fe40008001203 */
[----:B------:R-:W-:Y:S01]  /*afe0*/  SHF.R.U32.HI R2, RZ, UR4, R3 ;  /* 0x00000004ff027c19 */ /* 0x000fe20008011603 */
[----:B------:R-:W-:-:S03]  /*aff0*/  ULDC UR4, c[0x0][0x658] ;  /* 0x0001960000047ab9 */ /* 0x000fc60000000800 */
[--C-:B------:R-:W-:Y:S02]  /*b000*/  SHF.R.U64 R13, R19, UR4, R2.reuse ;  /* 0x00000004130d7c19 */ /* 0x100fe40008001202 */
[----:B------:R-:W-:-:S03]  /*b010*/  SHF.R.U32.HI R2, RZ, UR4, R2 ;  /* 0x00000004ff027c19 */ /* 0x000fc60008011602 */
[----:B------:R-:W-:Y:S02]  /*b020*/  IMAD.MOV.U32 R4, RZ, RZ, R13 ;  /* 0x000000ffff047224 */ /* 0x000fe400078e000d */
[----:B------:R-:W-:Y:S01]  /*b030*/  IMAD.MOV.U32 R3, RZ, RZ, R2 ;  /* 0x000000ffff037224 */ /* 0x000fe200078e0002 */
[----:B------:R-:W-:Y:S06]  /*b040*/  @!P1 BRA `(.L_x_307) ;  /* 0x00000000002c9947 */ /* 0x000fec0003800000 */
        /* <DEDUP_REMOVED lines=9> */
[----:B------:R-:W-:-:S04]  /*b0e0*/  IMAD.WIDE.U32.X R2, R15, UR7, R2, P3 ;  /* 0x000000070f027c25 */ /* 0x000fc800098e0402 */
[----:B------:R-:W-:-:S07]  /*b0f0*/  IMAD.MOV.U32 R4, RZ, RZ, R2 ;  /* 0x000000ffff047224 */ /* 0x000fce00078e0002 */
.L_x_307:
[----:B------:R-:W-:Y:S01]  /*b100*/  ULDC UR4, c[0x0][0x648] ;  /* 0x0001920000047ab9 */ /* 0x000fe20000000800 */
[----:B------:R-:W-:Y:S01]  /*b110*/  LOP3.LUT R2, R19, UR16, RZ, 0xc0, !PT ;  /* 0x0000001013027c12 */ /* 0x000fe2000f8ec0ff */
[----:B------:R-:W-:Y:S01]  /*b120*/  ULDC UR5, c[0x0][0x610] ;  /* 0x0001840000057ab9 */ /* 0x000fe20000000800 */
[----:B------:R-:W-:Y:S01]  /*b130*/  SHF.R.U64 R3, R4, UR4, R3 ;  /* 0x0000000404037c19 */ /* 0x000fe20008001203 */
[----:B------:R-:W-:Y:S01]  /*b140*/  ULDC UR4, c[0x0][0x638] ;  /* 0x00018e0000047ab9 */ /* 0x000fe20000000800 */
[----:B------:R-:W-:-:S03]  /*b150*/  LOP3.LUT R14, R14, UR15, RZ, 0xc0, !PT ;  /* 0x0000000f0e0e7c12 */ /* 0x000fc6000f8ec0ff */
[----:B------:R-:W-:Y:S02]  /*b160*/  IMAD.MOV R4, RZ, RZ, -R3 ;  /* 0x000000ffff047224 */ /* 0x000fe400078e0a03 */
[----:B------:R-:W-:Y:S02]  /*b170*/  IMAD R3, R3, UR17, R2 ;  /* 0x0000001103037c24 */ /* 0x000fe4000f8e0202 */
[----:B------:R-:W-:Y:S01]  /*b180*/  IMAD R13, R4, UR4, R13 ;  /* 0x00000004040d7c24 */ /* 0x000fe2000f8e020d */
[----:B------:R-:W-:Y:S01]  /*b190*/  ULDC UR4, c[0x0][0x600] ;  /* 0x0001800000047ab9 */ /* 0x000fe20000000800 */
[----:B------:R-:W-:Y:S02]  /*b1a0*/  IMAD R12, R3, UR5, R12 ;  /* 0x00000005030c7c24 */ /* 0x000fe4000f8e020c */
[----:B------:R-:W-:Y:S02]  /*b1b0*/  IMAD R13, R13, UR4, R14 ;  /* 0x000000040d0d7c24 */ /* 0x000fe4000f8e020e */
[----:B------:R-:W-:-:S02]  /*b1c0*/  IMAD.MOV.U32 R3, RZ, RZ, 0x1 ;  /* 0x00000001ff037424 */ /* 0x000fc400078e00ff */
[----:B------:R-:W-:Y:S01]  /*b1d0*/  IMAD.MOV.U32 R2, RZ, RZ, R11 ;  /* 0x000000ffff027224 */ /* 0x000fe200078e000b */
[----:B------:R-:W-:Y:S02]  /*b1e0*/  SEL R22, R13, R12, !P4 ;  /* 0x0000000c0d167207 */ /* 0x000fe40006000000 */
[----:B------:R-:W-:-:S07]  /*b1f0*/  SEL R19, R12, R13, !P4 ;  /* 0x0000000d0c137207 */ /* 0x000fce0006000000 */
.L_x_305:
[----:B------:R-:W-:Y:S05]  /*b200*/  BSYNC B1 ;  /* 0x0000000000017941 */ /* 0x000fea0003800000 */
.L_x_304:
[----:B------:R-:W-:-:S13]  /*b210*/  LOP3.LUT P1, RZ, R3, 0xff, RZ, 0xc0, !PT ;  /* 0x000000ff03ff7812 */ /* 0x000fda000782c0ff */
[----:B------:R-:W-:Y:S05]  /*b220*/  @P1 BRA `(.L_x_308) ;  /* 0xfffffff400241947 */ /* 0x000fea000383ffff */
[----:B------:R-:W-:Y:S05]  /*b230*/  BSYNC B0 ;  /* 0x0000000000007941 */ /* 0x000fea0003800000 */
.L_x_296:
[----:B------:R-:W-:-:S03]  /*b240*/  UMOV UR4, 0xffffffff ;  /* 0xffffffff00047882 */ /* 0x000fc60000000000 */
[----:B------:R-:W-:Y:S05]  /*b250*/  BRA.DIV UR4, `(.L_x_309) ;  /* 0x0000000a043c7947 */ /* 0x000fea000b800000 */
[----:B------:R-:W-:-:S13]  /*b260*/  ELECT P6, URZ, PT ;  /* 0x00000000003f782f */ /* 0x000fda00038c0000 */
.L_x_332:
[----:B------:R-:W-:Y:S04]  /*b270*/  BSSY B0, `(.L_x_310) ;  /* 0x000006a000007945 */ /* 0x000fe80003800000 */
[----:B------:R-:W-:Y:S05]  /*b280*/  @!P6 BRA `(.L_x_311) ;  /* 0x0000000400a0e947 */ /* 0x000fea0003800000 */
[----:B------:R-:W-:-:S04]  /*b290*/  LOP3.LUT R16, R16, 0x2, RZ, 0xfc, !PT ;  /* 0x0000000210107812 */ /* 0x000fc800078efcff */
[----:B------:R-:W-:-:S13]  /*b2a0*/  ISETP.NE.AND P0, PT, R16, 0x3, PT ;  /* 0x000000031000780c */ /* 0x000fda0003f05270 */
[----:B------:R-:W-:Y:S05]  /*b2b0*/  @!P0 BRA `(.L_x_312) ;  /* 0x0000000000048947 */ /* 0x000fea0003800000 */
[----:B------:R-:W-:Y:S01]  /*b2c0*/  BPT.TRAP 0x1 ;  /* 0x000000040000795c */ /* 0x000fe20000300000 */
.L_x_312:
[----:B------:R-:W0:Y:S01]  /*b2d0*/  S2R R3, SR_CgaCtaId ;  /* 0x0000000000037919 */ /* 0x000e220000008800 */
[----:B------:R-:W-:-:S04]  /*b2e0*/  MOV R2, 0x400 ;  /* 0x0000040000027802 */ /* 0x000fc80000000f00 */
[----:B0-----:R-:W-:Y:S02]  /*b2f0*/  LEA R3, R3, R2, 0x18 ;  /* 0x0000000203037211 */ /* 0x001fe400078ec0ff */
[----:B------:R-:W-:-:S03]  /*b300*/  SHF.L.U32 R2, R0, 0x1f, RZ ;  /* 0x0000001f00027819 */ /* 0x000fc600000006ff */
[----:B------:R-:W-:-:S04]  /*b310*/  VIADD R3, R3, 0x58 ;  /* 0x0000005803037836 */ /* 0x000fc80000000000 */
[C---:B------:R-:W-:Y:S02]  /*b320*/  IMAD R7, R8.reuse, 0x8, R3 ;  /* 0x0000000808077824 */ /* 0x040fe400078e0203 */
[----:B------:R-:W-:Y:S02]  /*b330*/  VIADD R8, R8, 0x1 ;  /* 0x0000000108087836 */ /* 0x000fe40000000000 */
[----:B------:R-:W0:Y:S03]  /*b340*/  SYNCS.PHASECHK.TRANS64.TRYWAIT P0, [R7+URZ], R2 ;  /* 0x00000002070075a7 */ /* 0x000e26000800017f */
[----:B------:R-:W-:-:S04]  /*b350*/  ISETP.NE.AND P1, PT, R8, 0xb, PT ;  /* 0x0000000b0800780c */ /* 0x000fc80003f25270 */
[----:B------:R-:W-:Y:S02]  /*b360*/  SEL R5, RZ, 0x1, P1 ;  /* 0x00000001ff057807 */ /* 0x000fe40000800000 */
[----:B------:R-:W-:Y:S02]  /*b370*/  SEL R8, R8, RZ, P1 ;  /* 0x000000ff08087207 */ /* 0x000fe40000800000 */
[----:B------:R-:W-:-:S03]  /*b380*/  LOP3.LUT R5, R0, R5, RZ, 0x3c, !PT ;  /* 0x0000000500057212 */ /* 0x000fc600078e3cff */
[----:B------:R-:W-:Y:S01]  /*b390*/  IMAD R9, R8, 0x8, R3 ;  /* 0x0000000808097824 */ /* 0x000fe200078e0203 */
[----:B------:R-:W-:Y:S01]  /*b3a0*/  SHF.L.U32 R4, R5, 0x1f, RZ ;  /* 0x0000001f05047819 */ /* 0x000fe200000006ff */
[----:B0-----:R-:W-:Y:S06]  /*b3b0*/  @!P0 BRA `(.L_x_313) ;  /* 0x0000000800048947 */ /* 0x001fec0003800000 */
.L_x_333:
[----:B------:R-:W1:Y:S01]  /*b3c0*/  SYNCS.PHASECHK.TRANS64.TRYWAIT P0, [R9+URZ], R4 ;  /* 0x00000004090075a7 */ /* 0x000e62000800017f */
[----:B------:R-:W-:-:S05]  /*b3d0*/  VIADD R0, R8, 0x1 ;  /* 0x0000000108007836 */ /* 0x000fca0000000000 */
[----:B------:R-:W-:-:S04]  /*b3e0*/  ISETP.NE.AND P1, PT, R0, 0xb, PT ;  /* 0x0000000b0000780c */ /* 0x000fc80003f25270 */
[----:B0-----:R-:W-:Y:S02]  /*b3f0*/  SEL R2, RZ, 0x1, P1 ;  /* 0x00000001ff027807 */ /* 0x001fe40000800000 */
[----:B------:R-:W-:Y:S02]  /*b400*/  SEL R0, R0, RZ, P1 ;  /* 0x000000ff00007207 */ /* 0x000fe40000800000 */
[----:B------:R-:W-:-:S03]  /*b410*/  LOP3.LUT R7, R5, R2, RZ, 0x3c, !PT ;  /* 0x0000000205077212 */ /* 0x000fc600078e3cff */
[----:B------:R-:W-:Y:S01]  /*b420*/  IMAD R6, R0, 0x8, R3 ;  /* 0x0000000800067824 */ /* 0x000fe200078e0203 */
[----:B------:R-:W-:Y:S01]  /*b430*/  SHF.L.U32 R5, R7, 0x1f, RZ ;  /* 0x0000001f07057819 */ /* 0x000fe200000006ff */
[----:B-1----:R-:W-:Y:S06]  /*b440*/  @!P0 BRA `(.L_x_314) ;  /* 0x0000000400f48947 */ /* 0x002fec0003800000 */
.L_x_334:
[----:B------:R-:W1:Y:S01]  /*b450*/  SYNCS.PHASECHK.TRANS64.TRYWAIT P0, [R6+URZ], R5 ;  /* 0x00000005060075a7 */ /* 0x000e62000800017f */
[----:B------:R-:W-:-:S05]  /*b460*/  VIADD R0, R0, 0x1 ;  /* 0x0000000100007836 */ /* 0x000fca0000000000 */
[----:B------:R-:W-:-:S04]  /*b470*/  ISETP.NE.AND P1, PT, R0, 0xb, PT ;  /* 0x0000000b0000780c */ /* 0x000fc80003f25270 */
[----:B------:R-:W-:Y:S02]  /*b480*/  SEL R2, RZ, 0x1, P1 ;  /* 0x00000001ff027807 */ /* 0x000fe40000800000 */
[----:B------:R-:W-:Y:S02]  /*b490*/  SEL R0, R0, RZ, P1 ;  /* 0x000000ff00007207 */ /* 0x000fe40000800000 */
[----:B------:R-:W-:-:S03]  /*b4a0*/  LOP3.LUT R7, R7, R2, RZ, 0x3c, !PT ;  /* 0x0000000207077212 */ /* 0x000fc600078e3cff */
[----:B0-----:R-:W-:Y:S01]  /*b4b0*/  IMAD R9, R0, 0x8, R3 ;  /* 0x0000000800097824 */ /* 0x001fe200078e0203 */
[----:B------:R-:W-:Y:S01]  /*b4c0*/  SHF.L.U32 R4, R7, 0x1f, RZ ;  /* 0x0000001f07047819 */ /* 0x000fe200000006ff */
[----:B-1----:R-:W-:Y:S06]  /*b4d0*/  @!P0 BRA `(.L_x_315) ;  /* 0x0000000400e48947 */ /* 0x002fec0003800000 */
.L_x_335:
        /* <DEDUP_REMOVED lines=9> */
.L_x_336:
        /* <DEDUP_REMOVED lines=9> */
.L_x_337:
        /* <DEDUP_REMOVED lines=9> */
.L_x_338:
        /* <DEDUP_REMOVED lines=9> */
.L_x_339:
        /* <DEDUP_REMOVED lines=9> */
.L_x_340:
        /* <DEDUP_REMOVED lines=9> */
.L_x_341:
[----:B------:R-:W1:Y:S01]  /*b840*/  SYNCS.PHASECHK.TRANS64.TRYWAIT P0, [R9+URZ], R4 ;  /* 0x00000004090075a7 */ /* 0x000e62000800017f */
[----:B------:R-:W-:-:S05]  /*b850*/  VIADD R0, R0, 0x1 ;  /* 0x0000000100007836 */ /* 0x000fca0000000000 */
[----:B------:R-:W-:-:S04]  /*b860*/  ISETP.NE.AND P1, PT, R0, 0xb, PT ;  /* 0x0000000b0000780c */ /* 0x000fc80003f25270 */
[----:B------:R-:W-:Y:S02]  /*b870*/  SEL R2, RZ, 0x1, P1 ;  /* 0x00000001ff027807 */ /* 0x000fe40000800000 */
[----:B------:R-:W-:Y:S02]  /*b880*/  SEL R0, R0, RZ, P1 ;  /* 0x000000ff00007207 */ /* 0x000fe40000800000 */
[----:B------:R-:W-:Y:S01]  /*b890*/  LOP3.LUT R2, R7, R2, RZ, 0x3c, !PT ;  /* 0x0000000207027212 */ /* 0x000fe200078e3cff */
[----:B-1----:R-:W-:Y:S06]  /*b8a0*/  @!P0 BRA `(.L_x_322) ;  /* 0x00000004007c8947 */ /* 0x002fec0003800000 */
.L_x_342:
[----:B------:R-:W-:Y:S01]  /*b8b0*/  IMAD R3, R0, 0x8, R3 ;  /* 0x0000000800037824 */ /* 0x000fe200078e0203 */
[----:B------:R-:W-:-:S07]  /*b8c0*/  SHF.L.U32 R0, R2, 0x1f, RZ ;  /* 0x0000001f02007819 */ /* 0x000fce00000006ff */
.L_x_323:
[----:B--2---:R2:W3:Y:S02]  /*b8d0*/  SYNCS.PHASECHK.TRANS64.TRYWAIT P0, [R3+URZ], R0 ;  /* 0x00000000030075a7 */ /* 0x0044e4000800017f */
[----:B---3--:R-:W-:Y:S05]  /*b8e0*/  @!P0 NANOSLEEP.SYNCS 0x989680 ;  /* 0x009896800000895d */ /* 0x008fea0003900000 */
[----:B------:R-:W3:Y:S02]  /*b8f0*/  @!P0 SYNCS.PHASECHK.TRANS64 P0, [R3+URZ], R0 ;  /* 0x00000000030085a7 */ /* 0x000ee4000800007f */
[----:B---3--:R-:W-:Y:S05]  /*b900*/  @!P0 BRA `(.L_x_323) ;  /* 0xfffffffc00f08947 */ /* 0x008fea000383ffff */
.L_x_311:
[----:B------:R-:W-:Y:S05]  /*b910*/  BSYNC B0 ;  /* 0x0000000000007941 */ /* 0x000fea0003800000 */
.L_x_310:
[----:B------:R-:W-:Y:S05]  /*b920*/  EXIT ;  /* 0x000000000000794d */ /* 0x000fea0003800000 */
.L_x_20:
[----:B-1----:R1:W2:Y:S02]  /*b930*/  SYNCS.PHASECHK.TRANS64.TRYWAIT P0, [R161+URZ], R0 ;  /* 0x00000000a10075a7 */ /* 0x0022a4000800017f */
[----:B--2---:R-:W-:Y:S05]  /*b940*/  @!P0 NANOSLEEP.SYNCS 0x989680 ;  /* 0x009896800000895d */ /* 0x004fea0003900000 */
[----:B------:R-:W2:Y:S02]  /*b950*/  @!P0 SYNCS.PHASECHK.TRANS64 P0, [R161+URZ], R0 ;  /* 0x00000000a10085a7 */ /* 0x000ea4000800007f */
[----:B--2---:R-:W-:Y:S05]  /*b960*/  @!P0 BRA `(.L_x_20) ;  /* 0xfffffffc00f08947 */ /* 0x004fea000383ffff */
[----:B------:R-:W-:Y:S05]  /*b970*/  BRA `(.L_x_324) ;  /* 0xffffff5c009c7947 */ /* 0x000fea000383ffff */
.L_x_25:
[----:B--2---:R2:W3:Y:S02]  /*b980*/  SYNCS.PHASECHK.TRANS64.TRYWAIT P1, [R3+URZ], R0 ;  /* 0x00000000030075a7 */ /* 0x0044e4000802017f */
[----:B---3--:R-:W-:Y:S05]  /*b990*/  @!P1 NANOSLEEP.SYNCS 0x989680 ;  /* 0x009896800000995d */ /* 0x008fea0003900000 */
[----:B------:R-:W3:Y:S02]  /*b9a0*/  @!P1 SYNCS.PHASECHK.TRANS64 P1, [R3+URZ], R0 ;  /* 0x00000000030095a7 */ /* 0x000ee4000802007f */
[----:B---3--:R-:W-:Y:S05]  /*b9b0*/  @!P1 BRA `(.L_x_25) ;  /* 0xfffffffc00f09947 */ /* 0x008fea000383ffff */
[----:B------:R-:W-:Y:S05]  /*b9c0*/  BRA `(.L_x_24) ;  /* 0xffffff6000087947 */ /* 0x000fea000383ffff */
.L_x_30:
[----:B--2---:R-:W-:-:S04]  /*b9d0*/  IMAD.U32 R5, RZ, RZ, UR4 ;  /* 0x00000004ff057e24 */ /* 0x004fc8000f8e00ff */
[----:B------:R2:W3:Y:S03]  /*b9e0*/  SYNCS.PHASECHK.TRANS64.TRYWAIT P1, [R5+URZ], R4 ;  /* 0x00000004050075a7 */ /* 0x0004e6000802017f */
[----:B---3--:R-:W-:Y:S05]  /*b9f0*/  @!P1 NANOSLEEP.SYNCS 0x989680 ;  /* 0x009896800000995d */ /* 0x008fea0003900000 */
[----:B------:R-:W3:Y:S02]  /*ba00*/  @!P1 SYNCS.PHASECHK.TRANS64 P1, [R5+URZ], R4 ;  /* 0x00000004050095a7 */ /* 0x000ee4000802007f */
[----:B---3--:R-:W-:Y:S05]  /*ba10*/  @!P1 BRA `(.L_x_30) ;  /* 0xfffffffc00ec9947 */ /* 0x008fea000383ffff */
[----:B------:R-:W-:Y:S05]  /*ba20*/  BRA `(.L_x_29) ;  /* 0xffffff60009c7947 */ /* 0x000fea000383ffff */
.L_x_36:
[----:B-1----:R1:W2:Y:S02]  /*ba30*/  SYNCS.PHASECHK.TRANS64.TRYWAIT P0, [R161+URZ+0x10], R0 ;  /* 0x00001000a10075a7 */ /* 0x0022a4000800017f */
[----:B--2---:R-:W-:Y:S05]  /*ba40*/  @!P0 NANOSLEEP.SYNCS 0x989680 ;  /* 0x009896800000895d */ /* 0x004fea0003900000 */
[----:B------:R-:W2:Y:S02]  /*ba50*/  @!P0 SYNCS.PHASECHK.TRANS64 P0, [R161+URZ+0x10], R0 ;  /* 0x00001000a10085a7 */ /* 0x000ea4000800007f */
[----:B--2---:R-:W-:Y:S05]  /*ba60*/  @!P0 BRA `(.L_x_36) ;  /* 0xfffffffc00f08947 */ /* 0x004fea000383ffff */
[----:B------:R-:W-:Y:S05]  /*ba70*/  BRA `(.L_x_325) ;  /* 0xffffff6400ac7947 */ /* 0x000fea000383ffff */
.L_x_297:
[----:B------:R-:W-:Y:S01]  /*ba80*/  BSSY B1, `(.L_x_326) ;  /* 0x0000006000017945 */ /* 0x000fe20003800000 */
[----:B------:R-:W-:-:S07]  /*ba90*/  IMAD.MOV.U32 R15, RZ, RZ, -0x1 ;  /* 0xffffffffff0f7424 */ /* 0x000fce00078e00ff */
[----:B-----5:R-:W-:Y:S05]  /*baa0*/  WARPSYNC.COLLECTIVE R15, `(.L_x_327) ;  /* 0x000000000f0c7348 */ /* 0x020fea0003c00000 */
[----:B------:R-:W-:Y:S02]  /*bab0*/  ELECT P6, UR62, PT ;  /* 0x00000000003e782f */ /* 0x000fe400038c0000 */
[----:B------:R-:W-:Y:S01]  /*bac0*/  MOV R14, UR62 ;  /* 0x0000003e000e7c02 */ /* 0x000fe20008000f00 */
[----:B-----5:R-:W-:Y:S10]  /*bad0*/  ENDCOLLECTIVE ;  /* 0x000000000000791b */ /* 0x020ff40003800000 */
.L_x_327:
[----:B------:R-:W-:Y:S05]  /*bae0*/  BSYNC B1 ;  /* 0x0000000000017941 */ /* 0x000fea0003800000 */
.L_x_326:
[----:B------:R-:W-:Y:S05]  /*baf0*/  BRA `(.L_x_328) ;  /* 0xffffffe800fc7947 */ /* 0x000fea000383ffff */
.L_x_300:
[----:B0-----:R0:W1:Y:S02]  /*bb00*/  SYNCS.PHASECHK.TRANS64.TRYWAIT P1, [R12+URZ+0x58], R5 ;  /* 0x000058050c0075a7 */ /* 0x001064000802017f */
[----:B-1----:R-:W-:Y:S05]  /*bb10*/  @!P1 NANOSLEEP.SYNCS 0x989680 ;  /* 0x009896800000995d */ /* 0x002fea0003900000 */
[----:B------:R-:W1:Y:S02]  /*bb20*/  @!P1 SYNCS.PHASECHK.TRANS64 P1, [R12+URZ+0x58], R5 ;  /* 0x000058050c0095a7 */ /* 0x000e64000802007f */
[----:B-1----:R-:W-:Y:S05]  /*bb30*/  @!P1 BRA `(.L_x_300) ;  /* 0xfffffffc00f09947 */ /* 0x002fea000383ffff */
[----:B------:R-:W-:Y:S05]  /*bb40*/  BRA `(.L_x_329) ;  /* 0xffffffec00307947 */ /* 0x000fea000383ffff */
.L_x_309:
[----:B------:R-:W-:Y:S01]  /*bb50*/  BSSY B0, `(.L_x_330) ;  /* 0x0000006000007945 */ /* 0x000fe20003800000 */
[----:B------:R-:W-:-:S07]  /*bb60*/  IMAD.MOV.U32 R15, RZ, RZ, -0x1 ;  /* 0xffffffffff0f7424 */ /* 0x000fce00078e00ff */
[----:B-----5:R-:W-:Y:S05]  /*bb70*/  WARPSYNC.COLLECTIVE R15, `(.L_x_331) ;  /* 0x000000000f0c7348 */ /* 0x020fea0003c00000 */
[----:B------:R-:W-:Y:S02]  /*bb80*/  ELECT P6, UR62, PT ;  /* 0x00000000003e782f */ /* 0x000fe400038c0000 */
[----:B------:R-:W-:Y:S01]  /*bb90*/  MOV R14, UR62 ;  /* 0x0000003e000e7c02 */ /* 0x000fe20008000f00 */
[----:B-----5:R-:W-:Y:S10]  /*bba0*/  ENDCOLLECTIVE ;  /* 0x000000000000791b */ /* 0x020ff40003800000 */
.L_x_331:
[----:B------:R-:W-:Y:S05]  /*bbb0*/  BSYNC B0 ;  /* 0x0000000000007941 */ /* 0x000fea0003800000 */
.L_x_330:
[----:B------:R-:W-:Y:S05]  /*bbc0*/  BRA `(.L_x_332) ;  /* 0xfffffff400a87947 */ /* 0x000fea000383ffff */
.L_x_313:
[----:B0-----:R0:W1:Y:S02]  /*bbd0*/  SYNCS.PHASECHK.TRANS64.TRYWAIT P0, [R7+URZ], R2 ;  /* 0x00000002070075a7 */ /* 0x001064000800017f */
[----:B-1----:R-:W-:Y:S05]  /*bbe0*/  @!P0 NANOSLEEP.SYNCS 0x989680 ;  /* 0x009896800000895d */ /* 0x002fea0003900000 */
[----:B------:R-:W1:Y:S02]  /*bbf0*/  @!P0 SYNCS.PHASECHK.TRANS64 P0, [R7+URZ], R2 ;  /* 0x00000002070085a7 */ /* 0x000e64000800007f */
[----:B-1----:R-:W-:Y:S05]  /*bc00*/  @!P0 BRA `(.L_x_313) ;  /* 0xfffffffc00f08947 */ /* 0x002fea000383ffff */
[----:B------:R-:W-:Y:S05]  /*bc10*/  BRA `(.L_x_333) ;  /* 0xfffffff400e87947 */ /* 0x000fea000383ffff */
.L_x_314:
[----:B0-----:R0:W1:Y:S02]  /*bc20*/  SYNCS.PHASECHK.TRANS64.TRYWAIT P0, [R9+URZ], R4 ;  /* 0x00000004090075a7 */ /* 0x001064000800017f */
[----:B-1----:R-:W-:Y:S05]  /*bc30*/  @!P0 NANOSLEEP.SYNCS 0x989680 ;  /* 0x009896800000895d */ /* 0x002fea0003900000 */
[----:B------:R-:W1:Y:S02]  /*bc40*/  @!P0 SYNCS.PHASECHK.TRANS64 P0, [R9+URZ], R4 ;  /* 0x00000004090085a7 */ /* 0x000e64000800007f */
[----:B-1----:R-:W-:Y:S05]  /*bc50*/  @!P0 BRA `(.L_x_314) ;  /* 0xfffffffc00f08947 */ /* 0x002fea000383ffff */
[----:B------:R-:W-:Y:S05]  /*bc60*/  BRA `(.L_x_334) ;  /* 0xfffffff400f87947 */ /* 0x000fea000383ffff */
.L_x_315:
[----:B0-----:R0:W1:Y:S02]  /*bc70*/  SYNCS.PHASECHK.TRANS64.TRYWAIT P0, [R6+URZ], R5 ;  /* 0x00000005060075a7 */ /* 0x001064000800017f */
[----:B-1----:R-:W-:Y:S05]  /*bc80*/  @!P0 NANOSLEEP.SYNCS 0x989680 ;  /* 0x009896800000895d */ /* 0x002fea0003900000 */
[----:B------:R-:W1:Y:S02]  /*bc90*/  @!P0 SYNCS.PHASECHK.TRANS64 P0, [R6+URZ], R5 ;  /* 0x00000005060085a7 */ /* 0x000e64000800007f */
[----:B-1----:R-:W-:Y:S05]  /*bca0*/  @!P0 BRA `(.L_x_315) ;  /* 0xfffffffc00f08947 */ /* 0x002fea000383ffff */
[----:B------:R-:W-:Y:S05]  /*bcb0*/  BRA `(.L_x_335) ;  /* 0xfffffff800087947 */ /* 0x000fea000383ffff */
.L_x_316:
[----:B0-----:R0:W1:Y:S02]  /*bcc0*/  SYNCS.PHASECHK.TRANS64.TRYWAIT P0, [R9+URZ], R4 ;  /* 0x00000004090075a7 */ /* 0x001064000800017f */
[----:B-1----:R-:W-:Y:S05]  /*bcd0*/  @!P0 NANOSLEEP.SYNCS 0x989680 ;  /* 0x009896800000895d */ /* 0x002fea0003900000 */
[----:B------:R-:W1:Y:S02]  /*bce0*/  @!P0 SYNCS.PHASECHK.TRANS64 P0, [R9+URZ], R4 ;  /* 0x00000004090085a7 */ /* 0x000e64000800007f */
[----:B-1----:R-:W-:Y:S05]  /*bcf0*/  @!P0 BRA `(.L_x_316) ;  /* 0xfffffffc00f08947 */ /* 0x002fea000383ffff */
[----:B------:R-:W-:Y:S05]  /*bd00*/  BRA `(.L_x_336) ;  /* 0xfffffff800187947 */ /* 0x000fea000383ffff */
.L_x_317:
[----:B0-----:R0:W1:Y:S02]  /*bd10*/  SYNCS.PHASECHK.TRANS64.TRYWAIT P0, [R6+URZ], R5 ;  /* 0x00000005060075a7 */ /* 0x001064000800017f */
[----:B-1----:R-:W-:Y:S05]  /*bd20*/  @!P0 NANOSLEEP.SYNCS 0x989680 ;  /* 0x009896800000895d */ /* 0x002fea0003900000 */
[----:B------:R-:W1:Y:S02]  /*bd30*/  @!P0 SYNCS.PHASECHK.TRANS64 P0, [R6+URZ], R5 ;  /* 0x00000005060085a7 */ /* 0x000e64000800007f */
[----:B-1----:R-:W-:Y:S05]  /*bd40*/  @!P0 BRA `(.L_x_317) ;  /* 0xfffffffc00f08947 */ /* 0x002fea000383ffff */
[----:B------:R-:W-:Y:S05]  /*bd50*/  BRA `(.L_x_337) ;  /* 0xfffffff800287947 */ /* 0x000fea000383ffff */
.L_x_318:
[----:B0-----:R0:W1:Y:S02]  /*bd60*/  SYNCS.PHASECHK.TRANS64.TRYWAIT P0, [R9+URZ], R4 ;  /* 0x00000004090075a7 */ /* 0x001064000800017f */
[----:B-1----:R-:W-:Y:S05]  /*bd70*/  @!P0 NANOSLEEP.SYNCS 0x989680 ;  /* 0x009896800000895d */ /* 0x002fea0003900000 */
[----:B------:R-:W1:Y:S02]  /*bd80*/  @!P0 SYNCS.PHASECHK.TRANS64 P0, [R9+URZ], R4 ;  /* 0x00000004090085a7 */ /* 0x000e64000800007f */
[----:B-1----:R-:W-:Y:S05]  /*bd90*/  @!P0 BRA `(.L_x_318) ;  /* 0xfffffffc00f08947 */ /* 0x002fea000383ffff */
[----:B------:R-:W-:Y:S05]  /*bda0*/  BRA `(.L_x_338) ;  /* 0xfffffff800387947 */ /* 0x000fea000383ffff */
.L_x_319:
[----:B0-----:R0:W1:Y:S02]  /*bdb0*/  SYNCS.PHASECHK.TRANS64.TRYWAIT P0, [R6+URZ], R5 ;  /* 0x00000005060075a7 */ /* 0x001064000800017f */
[----:B-1----:R-:W-:Y:S05]  /*bdc0*/  @!P0 NANOSLEEP.SYNCS 0x989680 ;  /* 0x009896800000895d */ /* 0x002fea0003900000 */
[----:B------:R-:W1:Y:S02]  /*bdd0*/  @!P0 SYNCS.PHASECHK.TRANS64 P0, [R6+URZ], R5 ;  /* 0x00000005060085a7 */ /* 0x000e64000800007f */
[----:B-1----:R-:W-:Y:S05]  /*bde0*/  @!P0 BRA `(.L_x_319) ;  /* 0xfffffffc00f08947 */ /* 0x002fea000383ffff */
[----:B------:R-:W-:Y:S05]  /*bdf0*/  BRA `(.L_x_339) ;  /* 0xfffffff800487947 */ /* 0x000fea000383ffff */
.L_x_320:
[----:B0-----:R0:W1:Y:S02]  /*be00*/  SYNCS.PHASECHK.TRANS64.TRYWAIT P0, [R9+URZ], R4 ;  /* 0x00000004090075a7 */ /* 0x001064000800017f */
[----:B-1----:R-:W-:Y:S05]  /*be10*/  @!P0 NANOSLEEP.SYNCS 0x989680 ;  /* 0x009896800000895d */ /* 0x002fea0003900000 */
[----:B------:R-:W1:Y:S02]  /*be20*/  @!P0 SYNCS.PHASECHK.TRANS64 P0, [R9+URZ], R4 ;  /* 0x00000004090085a7 */ /* 0x000e64000800007f */
[----:B-1----:R-:W-:Y:S05]  /*be30*/  @!P0 BRA `(.L_x_320) ;  /* 0xfffffffc00f08947 */ /* 0x002fea000383ffff */
[----:B------:R-:W-:Y:S05]  /*be40*/  BRA `(.L_x_340) ;  /* 0xfffffff800587947 */ /* 0x000fea000383ffff */
.L_x_321:
[----:B0-----:R0:W1:Y:S02]  /*be50*/  SYNCS.PHASECHK.TRANS64.TRYWAIT P0, [R6+URZ], R5 ;  /* 0x00000005060075a7 */ /* 0x001064000800017f */
[----:B-1----:R-:W-:Y:S05]  /*be60*/  @!P0 NANOSLEEP.SYNCS 0x989680 ;  /* 0x009896800000895d */ /* 0x002fea0003900000 */
[----:B------:R-:W1:Y:S02]  /*be70*/  @!P0 SYNCS.PHASECHK.TRANS64 P0, [R6+URZ], R5 ;  /* 0x00000005060085a7 */ /* 0x000e64000800007f */
[----:B-1----:R-:W-:Y:S05]  /*be80*/  @!P0 BRA `(.L_x_321) ;  /* 0xfffffffc00f08947 */ /* 0x002fea000383ffff */
[----:B------:R-:W-:Y:S05]  /*be90*/  BRA `(.L_x_341) ;  /* 0xfffffff800687947 */ /* 0x000fea000383ffff */
.L_x_322:
[----:B-1----:R1:W2:Y:S02]  /*bea0*/  SYNCS.PHASECHK.TRANS64.TRYWAIT P0, [R9+URZ], R4 ;  /* 0x00000004090075a7 */ /* 0x0022a4000800017f */
[----:B--2---:R-:W-:Y:S05]  /*beb0*/  @!P0 NANOSLEEP.SYNCS 0x989680 ;  /* 0x009896800000895d */ /* 0x004fea0003900000 */
[----:B------:R-:W2:Y:S02]  /*bec0*/  @!P0 SYNCS.PHASECHK.TRANS64 P0, [R9+URZ], R4 ;  /* 0x00000004090085a7 */ /* 0x000ea4000800007f */
[----:B--2---:R-:W-:Y:S05]  /*bed0*/  @!P0 BRA `(.L_x_322) ;  /* 0xfffffffc00f08947 */ /* 0x004fea000383ffff */
[----:B------:R-:W-:Y:S05]  /*bee0*/  BRA `(.L_x_342) ;  /* 0xfffffff800707947 */ /* 0x000fea000383ffff */
.L_x_343:
[----:B------:R-:W-:-:S00]  /*bef0*/  BRA `(.L_x_343) ;  /* 0xfffffffc00fc7947 */ /* 0x000fc0000383ffff */
[----:B------:R-:W-:-:S00]  /*bf00*/  NOP ;  /* 0x0000000000007918 */ /* 0x000fc00000000000 */
[----:B------:R-:W-:-:S00]  /*bf10*/  NOP ;  /* 0x0000000000007918 */ /* 0x000fc00000000000 */
[----:B------:R-:W-:-:S00]  /*bf20*/  NOP ;  /* 0x0000000000007918 */ /* 0x000fc00000000000 */
[----:B------:R-:W-:-:S00]  /*bf30*/  NOP ;  /* 0x0000000000007918 */ /* 0x000fc00000000000 */
[----:B------:R-:W-:-:S00]  /*bf40*/  NOP ;  /* 0x0000000000007918 */ /* 0x000fc00000000000 */
[----:B------:R-:W-:-:S00]  /*bf50*/  NOP ;  /* 0x0000000000007918 */ /* 0x000fc00000000000 */
[----:B------:R-:W-:-:S00]  /*bf60*/  NOP ;  /* 0x0000000000007918 */ /* 0x000fc00000000000 */
[----:B------:R-:W-:-:S00]  /*bf70*/  NOP ;  /* 0x0000000000007918 */ /* 0x000fc00000000000 */
.L_x_344:


//--------------------- .nv.global.init           --------------------------
	.section	.nv.global.init,"aw",@progbits
.nv.global.init:
	.type		$str$22,@object
	.size		$str$22,($str$23 - $str$22)
$str$22:
        /*0000*/ 	.byte	0x6b, 0x5f, 0x74, 0x69, 0x6c, 0x65, 0x5f, 0x63, 0x6f, 0x75, 0x6e, 0x74, 0x20, 0x3e, 0x3d, 0x20
        /*0010*/ 	.byte	0x31, 0x00
	.type		$str$23,@object
	.size		$str$23,(__unnamed_1 - $str$23)
$str$23:
        /*0012*/ 	.byte	0x2f, 0x74, 0x6d, 0x70, 0x2f, 0x63, 0x75, 0x74, 0x6c, 0x61, 0x73, 0x73, 0x5f, 0x73, 0x77, 0x65
        /*0022*/ 	.byte	0x65, 0x70, 0x5f, 0x73, 0x72, 0x63, 0x2f, 0x69, 0x6e, 0x63, 0x6c, 0x75, 0x64, 0x65, 0x2f, 0x63
        /*0032*/ 	.byte	0x75, 0x74, 0x6c, 0x61, 0x73, 0x73, 0x2f, 0x67, 0x65, 0x6d, 0x6d, 0x2f, 0x63, 0x6f, 0x6c, 0x6c
        /*0042*/ 	.byte	0x65, 0x63, 0x74, 0x69, 0x76, 0x65, 0x2f, 0x73, 0x6d, 0x39, 0x30, 0x5f, 0x6d, 0x6d, 0x61, 0x5f
        /*0052*/ 	.byte	0x74, 0x6d, 0x61, 0x5f, 0x67, 0x6d, 0x6d, 0x61, 0x5f, 0x73, 0x73, 0x5f, 0x77, 0x61, 0x72, 0x70
        /*0062*/ 	.byte	0x73, 0x70, 0x65, 0x63, 0x69, 0x61, 0x6c, 0x69, 0x7a, 0x65, 0x64, 0x2e, 0x68, 0x70, 0x70, 0x00
	.type		__unnamed_1,@object
	.size		__unnamed_1,(.L_0 - __unnamed_1)
__unnamed_1:
        /*0072*/ 	.byte	0x76, 0x6f, 0x69, 0x64, 0x20, 0x63, 0x75, 0x74, 0x6c, 0x61, 0x73, 0x73, 0x3a, 0x3a, 0x67, 0x65
        /* <DEDUP_REMOVED lines=180> */
        /*0bc2*/ 	.byte	0x65, 0x3a, 0x3a, 0x69, 0x64, 0x65, 0x6e, 0x74, 0x69, 0x74, 0x79, 0x5d, 0x00
.L_0:


//--------------------- .nv.shared._ZN7cutlass13device_kernelINS_4gemm6kernel13GemmUniversalIN4cute5tupleIJiiiiEEENS1_10collective13CollectiveMmaINS1_34MainloopSm90TmaGmmaWarpSpecializedILi11ENS5_IJNS4_1CILi2EEENSA_ILi1EEESC_EEENS1_32KernelTmaWarpSpecializedPingpongEEENS5_IJNSA_ILi64EEENSA_ILi256EEENSA_ILi32EEEEEENS_10bfloat16_tENS5_IJlSC_lEEESK_SL_NS4_8TiledMMAINS4_8MMA_AtomIJNS4_4SM904GMMA28MMA_64x256x16_F32BF16BF16_SSILNSP_5MajorE0ELSR_0ELNSP_7ScaleInE1ELSS_1EEEEEENS4_6LayoutINS5_IJSC_SC_SC_EEENS5_IJNSA_ILi0EEESX_SX_EEEEENS5_IJNS4_10UnderscoreES10_S10_EEEEENS4_13SM90_TMA_LOADENS4_14ComposedLayoutINS4_7SwizzleILi2ELi4ELi3EEENS4_18smem_ptr_flag_bitsILi16EEENSV_INS5_IJNSA_ILi8EEESI_EEENS5_IJSI_SC_EEEEEEEvNS4_8identityENS4_23SM90_TMA_LOAD_MULTICASTES1D_vS1E_EENS_8epilogue10collective6detail29Sm90TmaWarpSpecializedAdapterINS1I_15DefaultEpilogueISK_SL_SL_NS1H_6thread17LinearCombinationISK_Li1EffLNS1M_9ScaleType4KindE0ELNS_15FloatRoundStyleE2ESK_EENS1_15EpilogueDefaultEEEEEvvEEEEvNT_6ParamsE --------------------------
	.section	.nv.shared._ZN7cutlass13device_kernelINS_4gemm6kernel13GemmUniversalIN4cute5tupleIJiiiiEEENS1_10collective13CollectiveMmaINS1_34MainloopSm90TmaGmmaWarpSpecializedILi11ENS5_IJNS4_1CILi2EEENSA_ILi1EEESC_EEENS1_32KernelTmaWarpSpecializedPingpongEEENS5_IJNSA_ILi64EEENSA_ILi256EEENSA_ILi32EEEEEENS_10bfloat16_tENS5_IJlSC_lEEESK_SL_NS4_8TiledMMAINS4_8MMA_AtomIJNS4_4SM904GMMA28MMA_64x256x16_F32BF16BF16_SSILNSP_5MajorE0ELSR_0ELNSP_7ScaleInE1ELSS_1EEEEEENS4_6LayoutINS5_IJSC_SC_SC_EEENS5_IJNSA_ILi0EEESX_SX_EEEEENS5_IJNS4_10UnderscoreES10_S10_EEEEENS4_13SM90_TMA_LOADENS4_14ComposedLayoutINS4_7SwizzleILi2ELi4ELi3EEENS4_18smem_ptr_flag_bitsILi16EEENSV_INS5_IJNSA_ILi8EEESI_EEENS5_IJSI_SC_EEEEEEEvNS4_8identityENS4_23SM90_TMA_LOAD_MULTICASTES1D_vS1E_EENS_8epilogue10collective6detail29Sm90TmaWarpSpecializedAdapterINS1I_15DefaultEpilogueISK_SL_SL_NS1H_6thread17LinearCombinationISK_Li1EffLNS1M_9ScaleType4KindE0ELNS_15FloatRoundStyleE2ESK_EENS1_15EpilogueDefaultEEEEEvvEEEEvNT_6ParamsE,"aw",@nobits
	.sectionflags	@""
	.align	16
	.zero		1024


//--------------------- .nv.shared.reserved.0     --------------------------
	.section	.nv.shared.reserved.0,"aw",@nobits
	.weak		__nv_reservedSMEM_offset_0_alias
	.size		__nv_reservedSMEM_offset_0_alias, 0, 0
	.other		__nv_reservedSMEM_offset_0_alias,@"STO_CUDA_RESERVED_SHARED STV_DEFAULT"
__nv_reservedSMEM_offset_0_alias:
	.zero		0


//--------------------- .nv.global                --------------------------
	.section	.nv.global,"aw",@nobits
.nv.global:
	.type		_ZN40_INTERNAL_a2b23d6b_4_k_cu_cfe267b5_245194cute1_E,@object
	.size		_ZN40_INTERNAL_a2b23d6b_4_k_cu_cfe267b5_245194cute1_E,(_ZN40_INTERNAL_a2b23d6b_4_k_cu_cfe267b5_245194cuda3std3__45__cpo6cbeginE - _ZN40_INTERNAL_a2b23d6b_4_k_cu_cfe267b5_245194cute1_E)
_ZN40_INTERNAL_a2b23d6b_4_k_cu_cfe267b5_245194cute1_E:
	.zero		1
	.type		_ZN40_INTERNAL_a2b23d6b_4_k_cu_cfe267b5_245194cuda3std3__45__cpo6cbeginE,@object
	.size		_ZN40_INTERNAL_a2b23d6b_4_k_cu_cfe267b5_245194cuda3std3__45__cpo6cbeginE,(_ZN40_INTERNAL_a2b23d6b_4_k_cu_cfe267b5_245194cuda3std3__48in_placeE - _ZN40_INTERNAL_a2b23d6b_4_k_cu_cfe267b5_245194cuda3std3__45__cpo6cbeginE)
_ZN40_INTERNAL_a2b23d6b_4_k_cu_cfe267b5_245194cuda3std3__45__cpo6cbeginE:
	.zero		1
	.type		_ZN40_INTERNAL_a2b23d6b_4_k_cu_cfe267b5_245194cuda3std3__48in_placeE,@object
	.size		_ZN40_INTERNAL_a2b23d6b_4_k_cu_cfe267b5_245194cuda3std3__48in_placeE,(_ZN40_INTERNAL_a2b23d6b_4_k_cu_cfe267b5_245194cuda3std6ranges3__45__cpo9iter_moveE - _ZN40_INTERNAL_a2b23d6b_4_k_cu_cfe267b5_245194cuda3std3__48in_placeE)
_ZN40_INTERNAL_a2b23d6b_4_k_cu_cfe267b5_245194cuda3std3__48in_placeE:
	.zero		1
	.type		_ZN40_INTERNAL_a2b23d6b_4_k_cu_cfe267b5_245194cuda3std6ranges3__45__cpo9iter_moveE,@object
	.size		_ZN40_INTERNAL_a2b23d6b_4_k_cu_cfe267b5_245194cuda3std6ranges3__45__cpo9iter_moveE,(_ZN40_INTERNAL_a2b23d6b_4_k_cu_cfe267b5_245194cuda3std3__45__cpo5beginE - _ZN40_INTERNAL_a2b23d6b_4_k_cu_cfe267b5_245194cuda3std6ranges3__45__cpo9iter_moveE)
_ZN40_INTERNAL_a2b23d6b_4_k_cu_cfe267b5_245194cuda3std6ranges3__45__cpo9iter_moveE:
	.zero		1
	.type		_ZN40_INTERNAL_a2b23d6b_4_k_cu_cfe267b5_245194cuda3std3__45__cpo5beginE,@object
	.size		_ZN40_INTERNAL_a2b23d6b_4_k_cu_cfe267b5_245194cuda3std3__45__cpo5beginE,(_ZN40_INTERNAL_a2b23d6b_4_k_cu_cfe267b5_245194cuda3std3__442_GLOBAL__N__a2b23d6b_4_k_cu_cfe267b5_245196ignoreE - _ZN40_INTERNAL_a2b23d6b_4_k_cu_cfe267b5_245194cuda3std3__45__cpo5beginE)
_ZN40_INTERNAL_a2b23d6b_4_k_cu_cfe267b5_245194cuda3std3__45__cpo5beginE:
	.zero		1
	.type		_ZN40_INTERNAL_a2b23d6b_4_k_cu_cfe267b5_245194cuda3std3__442_GLOBAL__N__a2b23d6b_4_k_cu_cfe267b5_245196ignoreE,@object
	.size		_ZN40_INTERNAL_a2b23d6b_4_k_cu_cfe267b5_245194cuda3std3__442_GLOBAL__N__a2b23d6b_4_k_cu_cfe267b5_245196ignoreE,(_ZN40_INTERNAL_a2b23d6b_4_k_cu_cfe267b5_245194cute7productE - _ZN40_INTERNAL_a2b23d6b_4_k_cu_cfe267b5_245194cuda3std3__442_GLOBAL__N__a2b23d6b_4_k_cu_cfe267b5_245196ignoreE)
_ZN40_INTERNAL_a2b23d6b_4_k_cu_cfe267b5_245194cuda3std3__442_GLOBAL__N__a2b23d6b_4_k_cu_cfe267b5_245196ignoreE:
	.zero		1
	.type		_ZN40_INTERNAL_a2b23d6b_4_k_cu_cfe267b5_245194cute7productE,@object
	.size		_ZN40_INTERNAL_a2b23d6b_4_k_cu_cfe267b5_245194cute7productE,(_ZN40_INTERNAL_a2b23d6b_4_k_cu_cfe267b5_245194cuda3std3__45__cpo3endE - _ZN40_INTERNAL_a2b23d6b_4_k_cu_cfe267b5_245194cute7productE)
_ZN40_INTERNAL_a2b23d6b_4_k_cu_cfe267b5_245194cute7productE:
	.zero		1
	.type		_ZN40_INTERNAL_a2b23d6b_4_k_cu_cfe267b5_245194cuda3std3__45__cpo3endE,@object
	.size		_ZN40_INTERNAL_a2b23d6b_4_k_cu_cfe267b5_245194cuda3std3__45__cpo3endE,(_ZN40_INTERNAL_a2b23d6b_4_k_cu_cfe267b5_245194cuda3std3__419piecewise_constructE - _ZN40_INTERNAL_a2b23d6b_4_k_cu_cfe267b5_245194cuda3std3__45__cpo3endE)
_ZN40_INTERNAL_a2b23d6b_4_k_cu_cfe267b5_245194cuda3std3__45__cpo3endE:
	.zero		1
	.type		_ZN40_INTERNAL_a2b23d6b_4_k_cu_cfe267b5_245194cuda3std3__419piecewise_constructE,@object
	.size		_ZN40_INTERNAL_a2b23d6b_4_k_cu_cfe267b5_245194cuda3std3__419piecewise_constructE,(_ZN40_INTERNAL_a2b23d6b_4_k_cu_cfe267b5_245194cuda3std3__45__cpo4cendE - _ZN40_INTERNAL_a2b23d6b_4_k_cu_cfe267b5_245194cuda3std3__419piecewise_constructE)
_ZN40_INTERNAL_a2b23d6b_4_k_cu_cfe267b5_245194cuda3std3__419piecewise_constructE:
	.zero		1
	.type		_ZN40_INTERNAL_a2b23d6b_4_k_cu_cfe267b5_245194cuda3std3__45__cpo4cendE,@object
	.size		_ZN40_INTERNAL_a2b23d6b_4_k_cu_cfe267b5_245194cuda3std3__45__cpo4cendE,(_ZN40_INTERNAL_a2b23d6b_4_k_cu_cfe267b5_245194cuda3std6ranges3__45__cpo4swapE - _ZN40_INTERNAL_a2b23d6b_4_k_cu_cfe267b5_245194cuda3std3__45__cpo4cendE)
_ZN40_INTERNAL_a2b23d6b_4_k_cu_cfe267b5_245194cuda3std3__45__cpo4cendE:
	.zero		1
	.type		_ZN40_INTERNAL_a2b23d6b_4_k_cu_cfe267b5_245194cuda3std6ranges3__45__cpo4swapE,@object
	.size		_ZN40_INTERNAL_a2b23d6b_4_k_cu_cfe267b5_245194cuda3std6ranges3__45__cpo4swapE,(.L_8 - _ZN40_INTERNAL_a2b23d6b_4_k_cu_cfe267b5_245194cuda3std6ranges3__45__cpo4swapE)
_ZN40_INTERNAL_a2b23d6b_4_k_cu_cfe267b5_245194cuda3std6ranges3__45__cpo4swapE:
	.zero		1
.L_8:


//--------------------- .nv.constant0._ZN7cutlass13device_kernelINS_4gemm6kernel13GemmUniversalIN4cute5tupleIJiiiiEEENS1_10collective13CollectiveMmaINS1_34MainloopSm90TmaGmmaWarpSpecializedILi11ENS5_IJNS4_1CILi2EEENSA_ILi1EEESC_EEENS1_32KernelTmaWarpSpecializedPingpongEEENS5_IJNSA_ILi64EEENSA_ILi256EEENSA_ILi32EEEEEENS_10bfloat16_tENS5_IJlSC_lEEESK_SL_NS4_8TiledMMAINS4_8MMA_AtomIJNS4_4SM904GMMA28MMA_64x256x16_F32BF16BF16_SSILNSP_5MajorE0ELSR_0ELNSP_7ScaleInE1ELSS_1EEEEEENS4_6LayoutINS5_IJSC_SC_SC_EEENS5_IJNSA_ILi0EEESX_SX_EEEEENS5_IJNS4_10UnderscoreES10_S10_EEEEENS4_13SM90_TMA_LOADENS4_14ComposedLayoutINS4_7SwizzleILi2ELi4ELi3EEENS4_18smem_ptr_flag_bitsILi16EEENSV_INS5_IJNSA_ILi8EEESI_EEENS5_IJSI_SC_EEEEEEEvNS4_8identityENS4_23SM90_TMA_LOAD_MULTICASTES1D_vS1E_EENS_8epilogue10collective6detail29Sm90TmaWarpSpecializedAdapterINS1I_15DefaultEpilogueISK_SL_SL_NS1H_6thread17LinearCombinationISK_Li1EffLNS1M_9ScaleType4KindE0ELNS_15FloatRoundStyleE2ESK_EENS1_15EpilogueDefaultEEEEEvvEEEEvNT_6ParamsE --------------------------
	.section	.nv.constant0._ZN7cutlass13device_kernelINS_4gemm6kernel13GemmUniversalIN4cute5tupleIJiiiiEEENS1_10collective13CollectiveMmaINS1_34MainloopSm90TmaGmmaWarpSpecializedILi11ENS5_IJNS4_1CILi2EEENSA_ILi1EEESC_EEENS1_32KernelTmaWarpSpecializedPingpongEEENS5_IJNSA_ILi64EEENSA_ILi256EEENSA_ILi32EEEEEENS_10bfloat16_tENS5_IJlSC_lEEESK_SL_NS4_8TiledMMAINS4_8MMA_AtomIJNS4_4SM904GMMA28MMA_64x256x16_F32BF16BF16_SSILNSP_5MajorE0ELSR_0ELNSP_7ScaleInE1ELSS_1EEEEEENS4_6LayoutINS5_IJSC_SC_SC_EEENS5_IJNSA_ILi0EEESX_SX_EEEEENS5_IJNS4_10UnderscoreES10_S10_EEEEENS4_13SM90_TMA_LOADENS4_14ComposedLayoutINS4_7SwizzleILi2ELi4ELi3EEENS4_18smem_ptr_flag_bitsILi16EEENSV_INS5_IJNSA_ILi8EEESI_EEENS5_IJSI_SC_EEEEEEEvNS4_8identityENS4_23SM90_TMA_LOAD_MULTICASTES1D_vS1E_EENS_8epilogue10collective6detail29Sm90TmaWarpSpecializedAdapterINS1I_15DefaultEpilogueISK_SL_SL_NS1H_6thread17LinearCombinationISK_Li1EffLNS1M_9ScaleType4KindE0ELNS_15FloatRoundStyleE2ESK_EENS1_15EpilogueDefaultEEEEEvvEEEEvNT_6ParamsE,"a",@progbits
	.sectionflags	@""
	.align	4
.nv.constant0._ZN7cutlass13device_kernelINS_4gemm6kernel13GemmUniversalIN4cute5tupleIJiiiiEEENS1_10collective13CollectiveMmaINS1_34MainloopSm90TmaGmmaWarpSpecializedILi11ENS5_IJNS4_1CILi2EEENSA_ILi1EEESC_EEENS1_32KernelTmaWarpSpecializedPingpongEEENS5_IJNSA_ILi64EEENSA_ILi256EEENSA_ILi32EEEEEENS_10bfloat16_tENS5_IJlSC_lEEESK_SL_NS4_8TiledMMAINS4_8MMA_AtomIJNS4_4SM904GMMA28MMA_64x256x16_F32BF16BF16_SSILNSP_5MajorE0ELSR_0ELNSP_7ScaleInE1ELSS_1EEEEEENS4_6LayoutINS5_IJSC_SC_SC_EEENS5_IJNSA_ILi0EEESX_SX_EEEEENS5_IJNS4_10UnderscoreES10_S10_EEEEENS4_13SM90_TMA_LOADENS4_14ComposedLayoutINS4_7SwizzleILi2ELi4ELi3EEENS4_18smem_ptr_flag_bitsILi16EEENSV_INS5_IJNSA_ILi8EEESI_EEENS5_IJSI_SC_EEEEEEEvNS4_8identityENS4_23SM90_TMA_LOAD_MULTICASTES1D_vS1E_EENS_8epilogue10collective6detail29Sm90TmaWarpSpecializedAdapterINS1I_15DefaultEpilogueISK_SL_SL_NS1H_6thread17LinearCombinationISK_Li1EffLNS1M_9ScaleType4KindE0ELNS_15FloatRoundStyleE2ESK_EENS1_15EpilogueDefaultEEEEEvvEEEEvNT_6ParamsE:
	.zero		1664


//--------------------- SYMBOLS --------------------------

	.type		.nv.reservedSmem.offset0,@object
	.size		.nv.reservedSmem.offset0,0x4
	.type		__assertfail,@function
